// auto-generated by cutlass_sweep.fmha — config: {"arch": "sm_90", "direction": "fwd", "dtype": "fp16", "head_dim": 64, "mask": "none", "schedule": "cooperative", "tile_kv": 64, "tile_q": 128}
#include "cutlass/cutlass.h"
#include "cute/tensor.hpp"
#include "cutlass/device_kernel.h"
#include "cutlass/kernel_hardware_info.h"
#include "88_hopper_fmha/collective/fmha_fusion.hpp"
#include "88_hopper_fmha/kernel/fmha_kernel_builder.hpp"

using namespace cute;
using Element = cutlass::half_t;
using TileShape = Shape<_128, _64, _64>;
using StrideQ = cute::tuple<int, _1, cute::tuple<int, int>>;
using StrideK = cute::tuple<int, _1, cute::tuple<int, int>>;
using StrideV = cute::tuple<int, cute::_1, cute::tuple<int, int>>;

using Kernel = typename cutlass::fmha::kernel::FmhaBuilder<
    Element, float, float,
    TileShape, StrideQ, StrideK, StrideV,
    cutlass::fmha::collective::DefaultFusion,
    cutlass::gemm::KernelTmaWarpSpecializedCooperative
  >::Kernel;

auto* _anchor = &cutlass::device_kernel<Kernel>;


// ===== COMPILED SASS (sm_90a) =====

	.target	sm_90a

	.elftype	@"ET_EXEC"


//--------------------- .note.nv.tkinfo           --------------------------
	.section	.note.nv.tkinfo,"",@"SHT_NOTE"
	.sectionflags	@"SHF_NOTE_NV_TKINFO"
	.tkinfo
        /*0018*/ 	.word	0x00000002
        /*0030*/ 	.string	""
        /*0030*/ 	.string	"ptxas"
        /*0030*/ 	.string	"Cuda compilation tools, release 13.0, V13.0.88"
        /*0030*/ 	.string	"Build cuda_13.0.r13.0/compiler.36424714_0"
        /*0030*/ 	.string	"-arch sm_90a -m 64 "



//--------------------- .note.nv.cuinfo           --------------------------
	.section	.note.nv.cuinfo,"",@"SHT_NOTE"
	.sectionflags	@"SHF_NOTE_NV_CUINFO"
        /*0018*/ 	.short	0x0002
        /*001a*/ 	.short	0x005a
        /*001c*/ 	.short	0x0082
	.zero		2


//--------------------- .nv.info                  --------------------------
	.section	.nv.info,"",@"SHT_CUDA_INFO"
	.align	4


	//----- nvinfo : EIATTR_REGCOUNT
	.align		4
        /*0000*/ 	.byte	0x04, 0x2f
        /*0002*/ 	.short	(.L_15 - .L_14)
	.align		4
.L_14:
        /*0004*/ 	.word	index@(_ZN7cutlass13device_kernelINS_4fmha6kernel28FmhaKernelTmaWarpSpecializedINS1_10collective30FmhaMainloopTmaWarpSpecializedINS_6half_tEffN4cute5tupleIJNS7_1CILi128EEENS9_ILi64EEESB_EEENS8_IJiNS9_ILi1EEENS8_IJiiEEEEEESF_SF_NS4_13DefaultFusionEJEEENS4_15FmhaFwdEpilogueIS6_fNS8_IJSB_SB_SB_EEEEENS2_23IndividualTileSchedulerEJEEEEEvNT_6ParamsE)
        /*0008*/ 	.word	0x000000a8


	//----- nvinfo : EIATTR_FRAME_SIZE
	.align		4
.L_15:
        /*000c*/ 	.byte	0x04, 0x11
        /*000e*/ 	.short	(.L_17 - .L_16)
	.align		4
.L_16:
        /*0010*/ 	.word	index@($__internal_0_$__cuda_sm20_rcp_rn_f32_slowpath)
        /*0014*/ 	.word	0x00000000


	//----- nvinfo : EIATTR_FRAME_SIZE
	.align		4
.L_17:
        /*0018*/ 	.byte	0x04, 0x11
        /*001a*/ 	.short	(.L_19 - .L_18)
	.align		4
.L_18:
        /*001c*/ 	.word	index@(_ZN7cutlass13device_kernelINS_4fmha6kernel28FmhaKernelTmaWarpSpecializedINS1_10collective30FmhaMainloopTmaWarpSpecializedINS_6half_tEffN4cute5tupleIJNS7_1CILi128EEENS9_ILi64EEESB_EEENS8_IJiNS9_ILi1EEENS8_IJiiEEEEEESF_SF_NS4_13DefaultFusionEJEEENS4_15FmhaFwdEpilogueIS6_fNS8_IJSB_SB_SB_EEEEENS2_23IndividualTileSchedulerEJEEEEEvNT_6ParamsE)
        /*0020*/ 	.word	0x00000000


	//----- nvinfo : EIATTR_MIN_STACK_SIZE
	.align		4
.L_19:
        /*0024*/ 	.byte	0x04, 0x12
        /*0026*/ 	.short	(.L_21 - .L_20)
	.align		4
.L_20:
        /*0028*/ 	.word	index@(_ZN7cutlass13device_kernelINS_4fmha6kernel28FmhaKernelTmaWarpSpecializedINS1_10collective30FmhaMainloopTmaWarpSpecializedINS_6half_tEffN4cute5tupleIJNS7_1CILi128EEENS9_ILi64EEESB_EEENS8_IJiNS9_ILi1EEENS8_IJiiEEEEEESF_SF_NS4_13DefaultFusionEJEEENS4_15FmhaFwdEpilogueIS6_fNS8_IJSB_SB_SB_EEEEENS2_23IndividualTileSchedulerEJEEEEEvNT_6ParamsE)
        /*002c*/ 	.word	0x00000000
.L_21:


//--------------------- .nv.compat                --------------------------
	.section	.nv.compat,"",@"SHT_CUDA_COMPAT_INFO"
	.align	4
        /*0000*/ 	.byte	0x02, 0x09, 0x01, 0x00, 0x02, 0x02, 0x04, 0x00, 0x02, 0x05, 0x05, 0x00, 0x03, 0x07, 0x01, 0x01
        /*0010*/ 	.byte	0x02, 0x03, 0x01, 0x00, 0x02, 0x06, 0x01, 0x00, 0x04, 0x0b, 0x08, 0x00, 0x00, 0x00, 0x00, 0x00
        /*0020*/ 	.byte	0x00, 0x00, 0x00, 0x00


//--------------------- .nv.info._ZN7cutlass13device_kernelINS_4fmha6kernel28FmhaKernelTmaWarpSpecializedINS1_10collective30FmhaMainloopTmaWarpSpecializedINS_6half_tEffN4cute5tupleIJNS7_1CILi128EEENS9_ILi64EEESB_EEENS8_IJiNS9_ILi1EEENS8_IJiiEEEEEESF_SF_NS4_13DefaultFusionEJEEENS4_15FmhaFwdEpilogueIS6_fNS8_IJSB_SB_SB_EEEEENS2_23IndividualTileSchedulerEJEEEEEvNT_6ParamsE --------------------------
	.section	.nv.info._ZN7cutlass13device_kernelINS_4fmha6kernel28FmhaKernelTmaWarpSpecializedINS1_10collective30FmhaMainloopTmaWarpSpecializedINS_6half_tEffN4cute5tupleIJNS7_1CILi128EEENS9_ILi64EEESB_EEENS8_IJiNS9_ILi1EEENS8_IJiiEEEEEESF_SF_NS4_13DefaultFusionEJEEENS4_15FmhaFwdEpilogueIS6_fNS8_IJSB_SB_SB_EEEEENS2_23IndividualTileSchedulerEJEEEEEvNT_6ParamsE,"",@"SHT_CUDA_INFO"
	.sectionflags	@""
	.align	4


	//----- nvinfo : EIATTR_CUDA_API_VERSION
	.align		4
        /*0000*/ 	.byte	0x04, 0x37
        /*0002*/ 	.short	(.L_23 - .L_22)
.L_22:
        /*0004*/ 	.word	0x00000082


	//----- nvinfo : EIATTR_KPARAM_INFO
	.align		4
.L_23:
        /*0008*/ 	.byte	0x04, 0x17
        /*000a*/ 	.short	(.L_25 - .L_24)
.L_24:
        /*000c*/ 	.word	0x00000000
        /*0010*/ 	.short	0x0000
        /*0012*/ 	.short	0x0070
        /*0014*/ 	.byte	0x00, 0xf0, 0x01, 0x20


	//----- nvinfo : EIATTR_SPARSE_MMA_MASK
	.align		4
.L_25:
        /*0018*/ 	.byte	0x03, 0x50
        /*001a*/ 	.short	0x0000


	//----- nvinfo : EIATTR_MAXREG_COUNT
	.align		4
        /*001c*/ 	.byte	0x03, 0x1b
        /*001e*/ 	.short	0x00a8


	//----- nvinfo : EIATTR_NUM_BARRIERS
	.align		4
        /*0020*/ 	.byte	0x02, 0x4c
        /*0022*/ 	.byte	0x02
	.zero		1


	//----- nvinfo : EIATTR_EXTERNS
	.align		4
        /*0024*/ 	.byte	0x04, 0x0f
        /*0026*/ 	.short	(.L_27 - .L_26)


	//   ....[0]....
	.align		4
.L_26:
        /*0028*/ 	.word	index@(__assertfail)


	//----- nvinfo : EIATTR_MERCURY_ISA_VERSION
	.align		4
.L_27:
        /*002c*/ 	.byte	0x03, 0x5f
        /*002e*/ 	.short	0x0101


	//----- nvinfo : EIATTR_INT_WARP_WIDE_INSTR_OFFSETS
	.align		4
        /*0030*/ 	.byte	0x04, 0x31
        /*0032*/ 	.short	(.L_29 - .L_28)


	//   ....[0]....
.L_28:
        /*0034*/ 	.word	0x000006f0


	//   ....[1]....
        /*0038*/ 	.word	0x00000700


	//   ....[2]....
        /*003c*/ 	.word	0x00000710


	//   ....[3]....
        /*0040*/ 	.word	0x00000720


	//   ....[4]....
        /*0044*/ 	.word	0x00000790


	//----- nvinfo : EIATTR_COOP_GROUP_MASK_REGIDS
	.align		4
.L_29:
        /*0048*/ 	.byte	0x04, 0x29
        /*004a*/ 	.short	(.L_31 - .L_30)


	//   ....[0]....
.L_30:
        /*004c*/ 	.word	0xffffffff


	//   ....[1]....
        /*0050*/ 	.word	0xffffffff


	//   ....[2]....
        /*0054*/ 	.word	0xffffffff


	//   ....[3]....
        /*0058*/ 	.word	0xffffffff


	//   ....[4]....
        /*005c*/ 	.word	0xffffffff


	//   ....[5]....
        /*0060*/ 	.word	0xffffffff


	//   ....[6]....
        /*0064*/ 	.word	0xffffffff


	//   ....[7]....
        /*0068*/ 	.word	0xffffffff


	//   ....[8]....
        /*006c*/ 	.word	0xffffffff


	//   ....[9]....
        /*0070*/ 	.word	0xffffffff


	//   ....[10]....
        /*0074*/ 	.word	0xffffffff


	//   ....[11]....
        /*0078*/ 	.word	0xffffffff


	//   ....[12]....
        /*007c*/ 	.word	0xffffffff


	//   ....[13]....
        /*0080*/ 	.word	0xffffffff


	//   ....[14]....
        /*0084*/ 	.word	0xffffffff


	//   ....[15]....
        /*0088*/ 	.word	0xffffffff


	//   ....[16]....
        /*008c*/ 	.word	0xffffffff


	//   ....[17]....
        /*0090*/ 	.word	0xffffffff


	//----- nvinfo : EIATTR_COOP_GROUP_INSTR_OFFSETS
	.align		4
.L_31:
        /*0094*/ 	.byte	0x04, 0x28
        /*0096*/ 	.short	(.L_33 - .L_32)


	//   ....[0]....
.L_32:
        /*0098*/ 	.word	0x00000050


	//   ....[1]....
        /*009c*/ 	.word	0x00000080


	//   ....[2]....
        /*00a0*/ 	.word	0x000001b0


	//   ....[3]....
        /*00a4*/ 	.word	0x00000370


	//   ....[4]....
        /*00a8*/ 	.word	0x00000530


	//   ....[5]....
        /*00ac*/ 	.word	0x00000690


	//   ....[6]....
        /*00b0*/ 	.word	0x00001150


	//   ....[7]....
        /*00b4*/ 	.word	0x00001180


	//   ....[8]....
        /*00b8*/ 	.word	0x00001400


	//   ....[9]....
        /*00bc*/ 	.word	0x00001550


	//   ....[10]....
        /*00c0*/ 	.word	0x00002680


	//   ....[11]....
        /*00c4*/ 	.word	0x000026b0


	//   ....[12]....
        /*00c8*/ 	.word	0x000029c0


	//   ....[13]....
        /*00cc*/ 	.word	0x00002ac0


	//   ....[14]....
        /*00d0*/ 	.word	0x00003bc0


	//   ....[15]....
        /*00d4*/ 	.word	0x00003c00


	//   ....[16]....
        /*00d8*/ 	.word	0x00003c40


	//   ....[17]....
        /*00dc*/ 	.word	0x00003c50


	//----- nvinfo : EIATTR_REG_RECONFIG
	.align		4
.L_33:
        /*00e0*/ 	.byte	0x01, 0x54
	.zero		2


	//----- nvinfo : EIATTR_SYSCALL_OFFSETS
	.align		4
        /*00e4*/ 	.byte	0x04, 0x46
        /*00e6*/ 	.short	(.L_35 - .L_34)


	//   ....[0]....
.L_34:
        /*00e8*/ 	.word	0x00004630


	//   ....[1]....
        /*00ec*/ 	.word	0x00004790


	//----- nvinfo : EIATTR_MBARRIER_INSTR_OFFSETS
	.align		4
.L_35:
        /*00f0*/ 	.byte	0x04, 0x39
        /*00f2*/ 	.short	(.L_37 - .L_36)


	//   ....[0]....
.L_36:
        /*00f4*/ 	.word	0x00000320
        /*00f8*/ 	.word	0x000000ff
        /*00fc*/ 	.word	0x0000e050
        /*0100*/ 	.short	0x0100
        /*0102*/ 	.byte	0x0b
	.zero		1


	//   ....[1]....
        /*0104*/ 	.word	0x00000330
        /*0108*/ 	.word	0x000000ff
        /*010c*/ 	.word	0x0000e060
        /*0110*/ 	.short	0x0100
        /*0112*/ 	.byte	0x0b
	.zero		1


	//   ....[2]....
        /*0114*/ 	.word	0x00000340
        /*0118*/ 	.word	0x000000ff
        /*011c*/ 	.word	0x0000e058
        /*0120*/ 	.short	0x0100
        /*0122*/ 	.byte	0x0b
	.zero		1


	//   ....[3]....
        /*0124*/ 	.word	0x00000350
        /*0128*/ 	.word	0x000000ff
        /*012c*/ 	.word	0x0000e068
        /*0130*/ 	.short	0x0100
        /*0132*/ 	.byte	0x0b
	.zero		1


	//   ....[4]....
        /*0134*/ 	.word	0x00000480
        /*0138*/ 	.word	0x000000ff
        /*013c*/ 	.word	0x0000e000
        /*0140*/ 	.short	0x0100
        /*0142*/ 	.byte	0x0b
	.zero		1


	//   ....[5]....
        /*0144*/ 	.word	0x00000490
        /*0148*/ 	.word	0x000000ff
        /*014c*/ 	.word	0x0000e028
        /*0150*/ 	.short	0x0100
        /*0152*/ 	.byte	0x0b
	.zero		1


	//   ....[6]....
        /*0154*/ 	.word	0x000004a0
        /*0158*/ 	.word	0x000000ff
        /*015c*/ 	.word	0x0000e008
        /*0160*/ 	.short	0x0100
        /*0162*/ 	.byte	0x0b
	.zero		1


	//   ....[7]....
        /*0164*/ 	.word	0x000004b0
        /*0168*/ 	.word	0x000000ff
        /*016c*/ 	.word	0x0000e030
        /*0170*/ 	.short	0x0100
        /*0172*/ 	.byte	0x0b
	.zero		1


	//   ....[8]....
        /*0174*/ 	.word	0x000004c0
        /*0178*/ 	.word	0x000000ff
        /*017c*/ 	.word	0x0000e010
        /*0180*/ 	.short	0x0100
        /*0182*/ 	.byte	0x0b
	.zero		1


	//   ....[9]....
        /*0184*/ 	.word	0x000004d0
        /*0188*/ 	.word	0x000000ff
        /*018c*/ 	.word	0x0000e038
        /*0190*/ 	.short	0x0100
        /*0192*/ 	.byte	0x0b
	.zero		1


	//   ....[10]....
        /*0194*/ 	.word	0x000004e0
        /*0198*/ 	.word	0x000000ff
        /*019c*/ 	.word	0x0000e018
        /*01a0*/ 	.short	0x0100
        /*01a2*/ 	.byte	0x0b
	.zero		1


	//   ....[11]....
        /*01a4*/ 	.word	0x000004f0
        /*01a8*/ 	.word	0x000000ff
        /*01ac*/ 	.word	0x0000e040
        /*01b0*/ 	.short	0x0100
        /*01b2*/ 	.byte	0x0b
	.zero		1


	//   ....[12]....
        /*01b4*/ 	.word	0x00000500
        /*01b8*/ 	.word	0x000000ff
        /*01bc*/ 	.word	0x0000e020
        /*01c0*/ 	.short	0x0100
        /*01c2*/ 	.byte	0x0b
	.zero		1


	//   ....[13]....
        /*01c4*/ 	.word	0x00000510
        /*01c8*/ 	.word	0x000000ff
        /*01cc*/ 	.word	0x0000e048
        /*01d0*/ 	.short	0x0100
        /*01d2*/ 	.byte	0x0b
	.zero		1


	//   ....[14]....
        /*01d4*/ 	.word	0x00000640
        /*01d8*/ 	.word	0x000000ff
        /*01dc*/ 	.word	0x0000e070
        /*01e0*/ 	.short	0x0100
        /*01e2*/ 	.byte	0x0b
	.zero		1


	//   ....[15]....
        /*01e4*/ 	.word	0x00000650
        /*01e8*/ 	.word	0x000000ff
        /*01ec*/ 	.word	0x0000e080
        /*01f0*/ 	.short	0x0100
        /*01f2*/ 	.byte	0x0b
	.zero		1


	//   ....[16]....
        /*01f4*/ 	.word	0x00000660
        /*01f8*/ 	.word	0x000000ff
        /*01fc*/ 	.word	0x0000e078
        /*0200*/ 	.short	0x0100
        /*0202*/ 	.byte	0x0b
	.zero		1


	//   ....[17]....
        /*0204*/ 	.word	0x00000670
        /*0208*/ 	.word	0x000000ff
        /*020c*/ 	.word	0x0000e088
        /*0210*/ 	.short	0x0100
        /*0212*/ 	.byte	0x0b
	.zero		1


	//   ....[18]....
        /*0214*/ 	.word	0x000007b0
        /*0218*/ 	.word	0x000000ff
        /*021c*/ 	.word	0x0000e090
        /*0220*/ 	.short	0x0100
        /*0222*/ 	.byte	0x08
	.zero		1


	//   ....[19]....
        /*0224*/ 	.word	0x000007c0
        /*0228*/ 	.word	0x000000ff
        /*022c*/ 	.word	0x0000e098
        /*0230*/ 	.short	0x0100
        /*0232*/ 	.byte	0x08
	.zero		1


	//   ....[20]....
        /*0234*/ 	.word	0x000007d0
        /*0238*/ 	.word	0x000000ff
        /*023c*/ 	.word	0x0000e0a0
        /*0240*/ 	.short	0x0100
        /*0242*/ 	.byte	0x08
	.zero		1


	//   ....[21]....
        /*0244*/ 	.word	0x000007e0
        /*0248*/ 	.word	0x000000ff
        /*024c*/ 	.word	0x0000e0a8
        /*0250*/ 	.short	0x0100
        /*0252*/ 	.byte	0x08
	.zero		1


	//   ....[22]....
        /*0254*/ 	.word	0x000008e0
        /*0258*/ 	.word	0x000000ff
        /*025c*/ 	.word	0x0000e0c0
        /*0260*/ 	.short	0x0100
        /*0262*/ 	.byte	0x0b
	.zero		1


	//   ....[23]....
        /*0264*/ 	.word	0x000008f0
        /*0268*/ 	.word	0x000000ff
        /*026c*/ 	.word	0x0000e0d0
        /*0270*/ 	.short	0x0100
        /*0272*/ 	.byte	0x0b
	.zero		1


	//   ....[24]....
        /*0274*/ 	.word	0x00000900
        /*0278*/ 	.word	0x000000ff
        /*027c*/ 	.word	0x0000e0c8
        /*0280*/ 	.short	0x0100
        /*0282*/ 	.byte	0x0b
	.zero		1


	//   ....[25]....
        /*0284*/ 	.word	0x00000910
        /*0288*/ 	.word	0x000000ff
        /*028c*/ 	.word	0x0000e0d8
        /*0290*/ 	.short	0x0100
        /*0292*/ 	.byte	0x0b
	.zero		1


	//   ....[26]....
        /*0294*/ 	.word	0x00000d10
        /*0298*/ 	.word	0x000000ff
        /*029c*/ 	.word	0x0000e050
        /*02a0*/ 	.short	0x010a
        /*02a2*/ 	.byte	0x06
	.zero		1


	//   ....[27]....
        /*02a4*/ 	.word	0x00000d80
        /*02a8*/ 	.word	0x000000ff
        /*02ac*/ 	.word	0x0000e000
        /*02b0*/ 	.short	0x010a
        /*02b2*/ 	.byte	0x25
	.zero		1


	//   ....[28]....
        /*02b4*/ 	.word	0x00000df0
        /*02b8*/ 	.word	0x000000ff
        /*02bc*/ 	.word	0x00000000
        /*02c0*/ 	.short	0x010a
        /*02c2*/ 	.byte	0x0a
	.zero		1


	//   ....[29]....
        /*02c4*/ 	.word	0x00001f70
        /*02c8*/ 	.word	0x00000016
        /*02cc*/ 	.word	0x00000000
        /*02d0*/ 	.short	0x0101
        /*02d2*/ 	.byte	0x17
	.zero		1


	//   ....[30]....
        /*02d4*/ 	.word	0x00002040
        /*02d8*/ 	.word	0x000000ff
        /*02dc*/ 	.word	0x0000e008
        /*02e0*/ 	.short	0x010a
        /*02e2*/ 	.byte	0x25
	.zero		1


	//   ....[31]....
        /*02e4*/ 	.word	0x00002230
        /*02e8*/ 	.word	0x000000ff
        /*02ec*/ 	.word	0x00000000
        /*02f0*/ 	.short	0x0101
        /*02f2*/ 	.byte	0x06
	.zero		1


	//   ....[32]....
        /*02f4*/ 	.word	0x00002390
        /*02f8*/ 	.word	0x000000ff
        /*02fc*/ 	.word	0x0000e000
        /*0300*/ 	.short	0x010a
        /*0302*/ 	.byte	0x06
	.zero		1


	//   ....[33]....
        /*0304*/ 	.word	0x00003540
        /*0308*/ 	.word	0x000000ff
        /*030c*/ 	.word	0x0000e000
        /*0310*/ 	.short	0x010a
        /*0312*/ 	.byte	0x06
	.zero		1


	//   ....[34]....
        /*0314*/ 	.word	0x00003850
        /*0318*/ 	.word	0x000000ff
        /*031c*/ 	.word	0x0000e000
        /*0320*/ 	.short	0x010a
        /*0322*/ 	.byte	0x06
	.zero		1


	//   ....[35]....
        /*0324*/ 	.word	0x00003a10
        /*0328*/ 	.word	0x000000ff
        /*032c*/ 	.word	0x00000000
        /*0330*/ 	.short	0x0101
        /*0332*/ 	.byte	0x06
	.zero		1


	//   ....[36]....
        /*0334*/ 	.word	0x00003ac0
        /*0338*/ 	.word	0x000000ff
        /*033c*/ 	.word	0x00000000
        /*0340*/ 	.short	0x0101
        /*0342*/ 	.byte	0x06
	.zero		1


	//   ....[37]....
        /*0344*/ 	.word	0x00004160
        /*0348*/ 	.word	0x000000ff
        /*034c*/ 	.word	0x0000e098
        /*0350*/ 	.short	0x010a
        /*0352*/ 	.byte	0x04
	.zero		1


	//   ....[38]....
        /*0354*/ 	.word	0x00004f70
        /*0358*/ 	.word	0x00000000
        /*035c*/ 	.word	0x0000e090
        /*0360*/ 	.short	0x0101
        /*0362*/ 	.byte	0x25
	.zero		1


	//   ....[39]....
        /*0364*/ 	.word	0x000050c0
        /*0368*/ 	.word	0x00000003
        /*036c*/ 	.word	0x0000e060
        /*0370*/ 	.short	0x010a
        /*0372*/ 	.byte	0x3f
	.zero		1


	//   ....[40]....
        /*0374*/ 	.word	0x00005320
        /*0378*/ 	.word	0x00000000
        /*037c*/ 	.word	0x0000e028
        /*0380*/ 	.short	0x010a
        /*0382*/ 	.byte	0x3f
	.zero		1


	//   ....[41]....
        /*0384*/ 	.word	0x00005560
        /*0388*/ 	.word	0x00000004
        /*038c*/ 	.word	0x0000e060
        /*0390*/ 	.short	0x010a
        /*0392*/ 	.byte	0x3f
	.zero		1


	//   ....[42]....
        /*0394*/ 	.word	0x000057d0
        /*0398*/ 	.word	0x00000003
        /*039c*/ 	.word	0x0000e028
        /*03a0*/ 	.short	0x010a
        /*03a2*/ 	.byte	0x3f
	.zero		1


	//   ....[43]....
        /*03a4*/ 	.word	0x00005b00
        /*03a8*/ 	.word	0x00000006
        /*03ac*/ 	.word	0x0000e028
        /*03b0*/ 	.short	0x010a
        /*03b2*/ 	.byte	0x3f
	.zero		1


	//   ....[44]....
        /*03b4*/ 	.word	0x00005d70
        /*03b8*/ 	.word	0x00000006
        /*03bc*/ 	.word	0x0000e028
        /*03c0*/ 	.short	0x010a
        /*03c2*/ 	.byte	0x3f
	.zero		1


	//   ....[45]....
        /*03c4*/ 	.word	0x00005fd0
        /*03c8*/ 	.word	0x00000003
        /*03cc*/ 	.word	0x0000e050
        /*03d0*/ 	.short	0x010a
        /*03d2*/ 	.byte	0x3f
	.zero		1


	//   ....[46]....
        /*03d4*/ 	.word	0x00006030
        /*03d8*/ 	.word	0x00000003
        /*03dc*/ 	.word	0x0000e000
        /*03e0*/ 	.short	0x010a
        /*03e2*/ 	.byte	0x3f
	.zero		1


	//   ....[47]....
        /*03e4*/ 	.word	0x00006090
        /*03e8*/ 	.word	0x00000003
        /*03ec*/ 	.word	0x00000000
        /*03f0*/ 	.short	0x010a
        /*03f2*/ 	.byte	0x3f
	.zero		1


	//   ....[48]....
        /*03f4*/ 	.word	0x000060f0
        /*03f8*/ 	.word	0x00000005
        /*03fc*/ 	.word	0x0000e008
        /*0400*/ 	.short	0x010a
        /*0402*/ 	.byte	0x3f
	.zero		1


	//   ....[49]....
        /*0404*/ 	.word	0x00006150
        /*0408*/ 	.word	0x00000004
        /*040c*/ 	.word	0x0000e000
        /*0410*/ 	.short	0x010a
        /*0412*/ 	.byte	0x3f
	.zero		1


	//   ....[50]....
        /*0414*/ 	.word	0x000061b0
        /*0418*/ 	.word	0x00000008
        /*041c*/ 	.word	0x0000e000
        /*0420*/ 	.short	0x010a
        /*0422*/ 	.byte	0x3f
	.zero		1


	//   ....[51]....
        /*0424*/ 	.word	0x00006210
        /*0428*/ 	.word	0x00000003
        /*042c*/ 	.word	0x0000e098
        /*0430*/ 	.short	0x010a
        /*0432*/ 	.byte	0x3f
	.zero		1


	//   ....[52]....
        /*0434*/ 	.word	0x00006260
        /*0438*/ 	.word	0x00000003
        /*043c*/ 	.word	0x0000e060
        /*0440*/ 	.short	0x010a
        /*0442*/ 	.byte	0x3f
	.zero		1


	//   ....[53]....
        /*0444*/ 	.word	0x000062b0
        /*0448*/ 	.word	0x00000000
        /*044c*/ 	.word	0x0000e028
        /*0450*/ 	.short	0x010a
        /*0452*/ 	.byte	0x3f
	.zero		1


	//   ....[54]....
        /*0454*/ 	.word	0x00006300
        /*0458*/ 	.word	0x00000004
        /*045c*/ 	.word	0x0000e060
        /*0460*/ 	.short	0x010a
        /*0462*/ 	.byte	0x3f
	.zero		1


	//   ....[55]....
        /*0464*/ 	.word	0x00006350
        /*0468*/ 	.word	0x00000003
        /*046c*/ 	.word	0x0000e028
        /*0470*/ 	.short	0x010a
        /*0472*/ 	.byte	0x3f
	.zero		1


	//   ....[56]....
        /*0474*/ 	.word	0x000063a0
        /*0478*/ 	.word	0x00000006
        /*047c*/ 	.word	0x0000e028
        /*0480*/ 	.short	0x010a
        /*0482*/ 	.byte	0x3f
	.zero		1


	//   ....[57]....
        /*0484*/ 	.word	0x000063f0
        /*0488*/ 	.word	0x00000006
        /*048c*/ 	.word	0x0000e028
        /*0490*/ 	.short	0x010a
        /*0492*/ 	.byte	0x3f
	.zero		1


	//----- nvinfo : EIATTR_NUM_MBARRIERS
	.align		4
.L_37:
        /*0494*/ 	.byte	0x03, 0x38
        /*0496*/ 	.short	0x001a


	//----- nvinfo : EIATTR_EXIT_INSTR_OFFSETS
	.align		4
        /*0498*/ 	.byte	0x04, 0x1c
        /*049a*/ 	.short	(.L_39 - .L_38)


	//   ....[0]....
.L_38:
        /*049c*/ 	.word	0x000009b0


	//   ....[1]....
        /*04a0*/ 	.word	0x00004f80


	//   ....[2]....
        /*04a4*/ 	.word	0x00004fc0


	//   ....[3]....
        /*04a8*/ 	.word	0x000059d0


	//   ....[4]....
        /*04ac*/ 	.word	0x00005fb0


	//----- nvinfo : EIATTR_MAX_THREADS
	.align		4
.L_39:
        /*04b0*/ 	.byte	0x04, 0x05
        /*04b2*/ 	.short	(.L_41 - .L_40)
.L_40:
        /*04b4*/ 	.word	0x00000180
        /*04b8*/ 	.word	0x00000001
        /*04bc*/ 	.word	0x00000001


	//----- nvinfo : EIATTR_CRS_STACK_SIZE
	.align		4
.L_41:
        /*04c0*/ 	.byte	0x04, 0x1e
        /*04c2*/ 	.short	(.L_43 - .L_42)
.L_42:
        /*04c4*/ 	.word	0x00000000


	//----- nvinfo : EIATTR_CBANK_PARAM_SIZE
	.align		4
.L_43:
        /*04c8*/ 	.byte	0x03, 0x19
        /*04ca*/ 	.short	0x0870


	//----- nvinfo : EIATTR_PARAM_CBANK
	.align		4
        /*04cc*/ 	.byte	0x04, 0x0a
        /*04ce*/ 	.short	(.L_45 - .L_44)
	.align		4
.L_44:
        /*04d0*/ 	.word	index@(.nv.constant0._ZN7cutlass13device_kernelINS_4fmha6kernel28FmhaKernelTmaWarpSpecializedINS1_10collective30FmhaMainloopTmaWarpSpecializedINS_6half_tEffN4cute5tupleIJNS7_1CILi128EEENS9_ILi64EEESB_EEENS8_IJiNS9_ILi1EEENS8_IJiiEEEEEESF_SF_NS4_13DefaultFusionEJEEENS4_15FmhaFwdEpilogueIS6_fNS8_IJSB_SB_SB_EEEEENS2_23IndividualTileSchedulerEJEEEEEvNT_6ParamsE)
        /*04d4*/ 	.short	0x0210
        /*04d6*/ 	.short	0x0870


	//----- nvinfo : EIATTR_SW_WAR
	.align		4
.L_45:
        /*04d8*/ 	.byte	0x04, 0x36
        /*04da*/ 	.short	(.L_47 - .L_46)
.L_46:
        /*04dc*/ 	.word	0x00000008
.L_47:


//--------------------- .nv.callgraph             --------------------------
	.section	.nv.callgraph,"",@"SHT_CUDA_CALLGRAPH"
	.align	4
	.sectionentsize	8
	.align		4
        /*0000*/ 	.word	0x00000000
	.align		4
        /*0004*/ 	.word	0xffffffff
	.align		4
        /*0008*/ 	.word	index@(_ZN7cutlass13device_kernelINS_4fmha6kernel28FmhaKernelTmaWarpSpecializedINS1_10collective30FmhaMainloopTmaWarpSpecializedINS_6half_tEffN4cute5tupleIJNS7_1CILi128EEENS9_ILi64EEESB_EEENS8_IJiNS9_ILi1EEENS8_IJiiEEEEEESF_SF_NS4_13DefaultFusionEJEEENS4_15FmhaFwdEpilogueIS6_fNS8_IJSB_SB_SB_EEEEENS2_23IndividualTileSchedulerEJEEEEEvNT_6ParamsE)
	.align		4
        /*000c*/ 	.word	index@(__assertfail)
	.align		4
        /*0010*/ 	.word	0x00000000
	.align		4
        /*0014*/ 	.word	0xfffffffe
	.align		4
        /*0018*/ 	.word	0x00000000
	.align		4
        /*001c*/ 	.word	0xfffffffd
	.align		4
        /*0020*/ 	.word	0x00000000
	.align		4
        /*0024*/ 	.word	0xfffffffc


//--------------------- .nv.constant4             --------------------------
	.section	.nv.constant4,"a",@progbits
	.align	8
	.align		8
.nv.constant4:
        /*0000*/ 	.dword	__assertfail
	.align		8
        /*0008*/ 	.dword	__unnamed_1
	.align		8
        /*0010*/ 	.dword	_ZN39_INTERNAL_8bdcfa8d_4_k_cu_bd432b73_27804cuda3std3__45__cpo5beginE
	.align		8
        /*0018*/ 	.dword	_ZN39_INTERNAL_8bdcfa8d_4_k_cu_bd432b73_27804cuda3std3__45__cpo3endE
	.align		8
        /*0020*/ 	.dword	_ZN39_INTERNAL_8bdcfa8d_4_k_cu_bd432b73_27804cuda3std3__45__cpo6cbeginE
	.align		8
        /*0028*/ 	.dword	_ZN39_INTERNAL_8bdcfa8d_4_k_cu_bd432b73_27804cuda3std3__45__cpo4cendE
	.align		8
        /*0030*/ 	.dword	_ZN39_INTERNAL_8bdcfa8d_4_k_cu_bd432b73_27804cuda3std3__441_GLOBAL__N__8bdcfa8d_4_k_cu_bd432b73_27806ignoreE
	.align		8
        /*0038*/ 	.dword	_ZN39_INTERNAL_8bdcfa8d_4_k_cu_bd432b73_27804cuda3std3__419piecewise_constructE
	.align		8
        /*0040*/ 	.dword	_ZN39_INTERNAL_8bdcfa8d_4_k_cu_bd432b73_27804cuda3std3__48in_placeE
	.align		8
        /*0048*/ 	.dword	_ZN39_INTERNAL_8bdcfa8d_4_k_cu_bd432b73_27804cuda3std6ranges3__45__cpo4swapE
	.align		8
        /*0050*/ 	.dword	_ZN39_INTERNAL_8bdcfa8d_4_k_cu_bd432b73_27804cuda3std6ranges3__45__cpo9iter_moveE
	.align		8
        /*0058*/ 	.dword	_ZN39_INTERNAL_8bdcfa8d_4_k_cu_bd432b73_27804cute7productE
	.align		8
        /*0060*/ 	.dword	_ZN39_INTERNAL_8bdcfa8d_4_k_cu_bd432b73_27804cute1_E
	.align		8
        /*0068*/ 	.dword	$str$24
	.align		8
        /*0070*/ 	.dword	$str$25


//--------------------- .text._ZN7cutlass13device_kernelINS_4fmha6kernel28FmhaKernelTmaWarpSpecializedINS1_10collective30FmhaMainloopTmaWarpSpecializedINS_6half_tEffN4cute5tupleIJNS7_1CILi128EEENS9_ILi64EEESB_EEENS8_IJiNS9_ILi1EEENS8_IJiiEEEEEESF_SF_NS4_13DefaultFusionEJEEENS4_15FmhaFwdEpilogueIS6_fNS8_IJSB_SB_SB_EEEEENS2_23IndividualTileSchedulerEJEEEEEvNT_6ParamsE --------------------------
	.section	.text._ZN7cutlass13device_kernelINS_4fmha6kernel28FmhaKernelTmaWarpSpecializedINS1_10collective30FmhaMainloopTmaWarpSpecializedINS_6half_tEffN4cute5tupleIJNS7_1CILi128EEENS9_ILi64EEESB_EEENS8_IJiNS9_ILi1EEENS8_IJiiEEEEEESF_SF_NS4_13DefaultFusionEJEEENS4_15FmhaFwdEpilogueIS6_fNS8_IJSB_SB_SB_EEEEENS2_23IndividualTileSchedulerEJEEEEEvNT_6ParamsE,"ax",@progbits
	.align	128
.text._ZN7cutlass13device_kernelINS_4fmha6kernel28FmhaKernelTmaWarpSpecializedINS1_10collective30FmhaMainloopTmaWarpSpecializedINS_6half_tEffN4cute5tupleIJNS7_1CILi128EEENS9_ILi64EEESB_EEENS8_IJiNS9_ILi1EEENS8_IJiiEEEEEESF_SF_NS4_13DefaultFusionEJEEENS4_15FmhaFwdEpilogueIS6_fNS8_IJSB_SB_SB_EEEEENS2_23IndividualTileSchedulerEJEEEEEvNT_6ParamsE:
        .type           _ZN7cutlass13device_kernelINS_4fmha6kernel28FmhaKernelTmaWarpSpecializedINS1_10collective30FmhaMainloopTmaWarpSpecializedINS_6half_tEffN4cute5tupleIJNS7_1CILi128EEENS9_ILi64EEESB_EEENS8_IJiNS9_ILi1EEENS8_IJiiEEEEEESF_SF_NS4_13DefaultFusionEJEEENS4_15FmhaFwdEpilogueIS6_fNS8_IJSB_SB_SB_EEEEENS2_23IndividualTileSchedulerEJEEEEEvNT_6ParamsE,@function
        .size           _ZN7cutlass13device_kernelINS_4fmha6kernel28FmhaKernelTmaWarpSpecializedINS1_10collective30FmhaMainloopTmaWarpSpecializedINS_6half_tEffN4cute5tupleIJNS7_1CILi128EEENS9_ILi64EEESB_EEENS8_IJiNS9_ILi1EEENS8_IJiiEEEEEESF_SF_NS4_13DefaultFusionEJEEENS4_15FmhaFwdEpilogueIS6_fNS8_IJSB_SB_SB_EEEEENS2_23IndividualTileSchedulerEJEEEEEvNT_6ParamsE,(.L_x_106 - _ZN7cutlass13device_kernelINS_4fmha6kernel28FmhaKernelTmaWarpSpecializedINS1_10collective30FmhaMainloopTmaWarpSpecializedINS_6half_tEffN4cute5tupleIJNS7_1CILi128EEENS9_ILi64EEESB_EEENS8_IJiNS9_ILi1EEENS8_IJiiEEEEEESF_SF_NS4_13DefaultFusionEJEEENS4_15FmhaFwdEpilogueIS6_fNS8_IJSB_SB_SB_EEEEENS2_23IndividualTileSchedulerEJEEEEEvNT_6ParamsE)
        .other          _ZN7cutlass13device_kernelINS_4fmha6kernel28FmhaKernelTmaWarpSpecializedINS1_10collective30FmhaMainloopTmaWarpSpecializedINS_6half_tEffN4cute5tupleIJNS7_1CILi128EEENS9_ILi64EEESB_EEENS8_IJiNS9_ILi1EEENS8_IJiiEEEEEESF_SF_NS4_13DefaultFusionEJEEENS4_15FmhaFwdEpilogueIS6_fNS8_IJSB_SB_SB_EEEEENS2_23IndividualTileSchedulerEJEEEEEvNT_6ParamsE,@"STO_CUDA_ENTRY STV_DEFAULT"
_ZN7cutlass13device_kernelINS_4fmha6kernel28FmhaKernelTmaWarpSpecializedINS1_10collective30FmhaMainloopTmaWarpSpecializedINS_6half_tEffN4cute5tupleIJNS7_1CILi128EEENS9_ILi64EEESB_EEENS8_IJiNS9_ILi1EEENS8_IJiiEEEEEESF_SF_NS4_13DefaultFusionEJEEENS4_15FmhaFwdEpilogueIS6_fNS8_IJSB_SB_SB_EEEEENS2_23IndividualTileSchedulerEJEEEEEvNT_6ParamsE:
[----:B------:R-:W1:Y:S01]  /*0000*/  LDC R1, c[0x0][0x28] ;  /* 0x00000a00ff017b82 */ /* 0x000e620000000800 */
[----:B------:R-:W2:Y:S01]  /*0010*/  S2R R6, SR_TID.X ;  /* 0x0000000000067919 */ /* 0x000ea20000002100 */
[----:B------:R-:W-:Y:S01]  /*0020*/  ELECT P1, URZ, PT ;  /* 0x00000000003f782f */ /* 0x000fe20003820000 */
[----:B------:R-:W-:Y:S01]  /*0030*/  BSSY B0, `(.L_x_0) ;  /* 0x0000017000007945 */ /* 0x000fe20003800000 */
[----:B--2---:R-:W-:-:S05]  /*0040*/  SHF.R.U32.HI R0, RZ, 0x5, R6 ;  /* 0x00000005ff007819 */ /* 0x004fca0000011606 */
[----:B------:R-:W2:Y:S02]  /*0050*/  SHFL.IDX PT, R2, R0, RZ, 0x1f ;  /* 0x00001fff00027589 */ /* 0x000ea400000e0000 */
[----:B--2---:R-:W-:Y:S02]  /*0060*/  R2UR UR4, R2 ;  /* 0x00000000020472ca */ /* 0x004fe400000e0000 */
[----:B------:R-:W-:-:S06]  /*0070*/  SHF.R.U32.HI R2, RZ, 0x7, R6 ;  /* 0x00000007ff027819 */ /* 0x000fcc0000011606 */
[----:B------:R-:W2:Y:S05]  /*0080*/  SHFL.IDX PT, R2, R2, RZ, 0x1f ;  /* 0x00001fff02027589 */ /* 0x000eaa00000e0000 */
[----:B------:R-:W-:Y:S02]  /*0090*/  USHF.R.S32.HI UR5, URZ, 0x1f, UR4 ;  /* 0x0000001f3f057899 */ /* 0x000fe40008011404 */
[----:B------:R-:W-:Y:S02]  /*00a0*/  ISETP.NE.OR P0, PT, RZ, UR4, !P1 ;  /* 0x00000004ff007c0c */ /* 0x000fe4000cf05670 */
[----:B------:R-:W-:-:S04]  /*00b0*/  ULEA.HI UR5, UR5, UR4, URZ, 0x2 ;  /* 0x0000000405057291 */ /* 0x000fc8000f8f103f */
[----:B------:R-:W-:-:S04]  /*00c0*/  ULOP3.LUT UR5, UR5, 0xfffffffc, URZ, 0xc0, !UPT ;  /* 0xfffffffc05057892 */ /* 0x000fc8000f8ec03f */
[----:B------:R-:W-:-:S03]  /*00d0*/  UIADD3 UR7, UR4, -UR5, URZ ;  /* 0x8000000504077290 */ /* 0x000fc6000fffe03f */
[----:B-1----:R-:W-:Y:S09]  /*00e0*/  @P0 BRA `(.L_x_1) ;  /* 0x00000000002c0947 */ /* 0x002ff20003800000 */
[----:B------:R-:W-:Y:S02]  /*00f0*/  ULDC.64 UR4, c[0x0][0x198] ;  /* 0x0000660000047ab9 */ /* 0x000fe40000000a00 */
[----:B------:R-:W-:Y:S02]  /*0100*/  UIADD3 UR8, UP0, UR4, 0xf0, URZ ;  /* 0x000000f004087890 */ /* 0x000fe4000ff1e03f */
[----:B------:R-:W-:Y:S02]  /*0110*/  UIADD3 UR10, UP1, UR4, 0x1f0, URZ ;  /* 0x000001f0040a7890 */ /* 0x000fe4000ff3e03f */
[----:B------:R-:W-:Y:S02]  /*0120*/  UIADD3 UR4, UP2, UR4, 0x2f0, URZ ;  /* 0x000002f004047890 */ /* 0x000fe4000ff5e03f */
[----:B------:R-:W-:Y:S02]  /*0130*/  UIADD3.X UR9, URZ, UR5, URZ, UP0, !UPT ;  /* 0x000000053f097290 */ /* 0x000fe400087fe43f */
[----:B------:R-:W-:-:S02]  /*0140*/  UIADD3.X UR11, URZ, UR5, URZ, UP1, !UPT ;  /* 0x000000053f0b7290 */ /* 0x000fc40008ffe43f */
[----:B------:R-:W-:-:S05]  /*0150*/  UIADD3.X UR5, URZ, UR5, URZ, UP2, !UPT ;  /* 0x000000053f057290 */ /* 0x000fca00097fe43f */
[----:B------:R1:W-:Y:S02]  /*0160*/  UTMACCTL.PF [UR8] ;  /* 0x00000000080079b9 */ /* 0x0003e40008040000 */
[----:B------:R1:W-:Y:S02]  /*0170*/  UTMACCTL.PF [UR10] ;  /* 0x000000000a0079b9 */ /* 0x0003e40008040000 */
[----:B------:R1:W-:Y:S02]  /*0180*/  UTMACCTL.PF [UR4] ;  /* 0x00000000040079b9 */ /* 0x0003e40008040000 */
[----:B-1----:R-:W-:Y:S01]  /*0190*/  NOP ;  /* 0x0000000000007918 */ /* 0x002fe20000000000 */
.L_x_1:
[----:B------:R-:W-:Y:S05]  /*01a0*/  BSYNC B0 ;  /* 0x0000000000007941 */ /* 0x000fea0003800000 */
.L_x_0:
[----:B------:R-:W1:Y:S01]  /*01b0*/  SHFL.IDX PT, R3, R0, RZ, 0x1f ;  /* 0x00001fff00037589 */ /* 0x000e6200000e0000 */
[----:B--2---:R-:W-:Y:S01]  /*01c0*/  R2UR UR36, R2 ;  /* 0x00000000022472ca */ /* 0x004fe200000e0000 */
[----:B------:R-:W-:-:S12]  /*01d0*/  UISETP.NE.AND UP0, UPT, UR7, 0x1, UPT ;  /* 0x000000010700788c */ /* 0x000fd8000bf05270 */
[----:B------:R-:W-:Y:S02]  /*01e0*/  UIADD3 UR10, UR36, -0x1, URZ ;  /* 0xffffffff240a7890 */ /* 0x000fe4000fffe03f */
[----:B------:R-:W-:Y:S02]  /*01f0*/  UISETP.EQ.AND UP2, UPT, UR36, URZ, !UP0 ;  /* 0x0000003f2400728c */ /* 0x000fe4000c742270 */
[----:B------:R-:W-:Y:S02]  /*0200*/  UISETP.GE.U32.AND UP1, UPT, UR10, 0x4, UPT ;  /* 0x000000040a00788c */ /* 0x000fe4000bf26070 */
[----:B------:R-:W-:Y:S01]  /*0210*/  USEL UR6, URZ, 0x1, !UP2 ;  /* 0x000000013f067887 */ /* 0x000fe2000d000000 */
[----:B-1----:R-:W-:-:S03]  /*0220*/  ISETP.NE.AND P0, PT, R3, RZ, PT ;  /* 0x000000ff0300720c */ /* 0x002fc60003f05270 */
[----:B------:R-:W-:-:S10]  /*0230*/  USEL UR6, UR6, 0x2, UP1 ;  /* 0x0000000206067887 */ /* 0x000fd40008800000 */
[----:B------:R-:W-:Y:S05]  /*0240*/  @P0 BRA `(.L_x_2) ;  /* 0x0000000000480947 */ /* 0x000fea0003800000 */
[----:B------:R-:W1:Y:S01]  /*0250*/  S2UR UR11, SR_CgaCtaId ;  /* 0x00000000000b79c3 */ /* 0x000e620000008800 */
[----:B------:R-:W-:Y:S01]  /*0260*/  UMOV UR4, 0x400 ;  /* 0x0000040000047882 */ /* 0x000fe20000000000 */
[----:B------:R-:W-:Y:S01]  /*0270*/  UMOV UR5, 0x1 ;  /* 0x0000000100057882 */ /* 0x000fe20000000000 */
[----:B------:R-:W-:Y:S01]  /*0280*/  UMOV UR8, 0x80 ;  /* 0x0000008000087882 */ /* 0x000fe20000000000 */
[----:B------:R-:W-:Y:S01]  /*0290*/  ELECT P0, URZ, PT ;  /* 0x00000000003f782f */ /* 0x000fe20003800000 */
[----:B------:R-:W-:-:S04]  /*02a0*/  UIADD3 UR8, -UR8, 0x100000, URZ ;  /* 0x0010000008087890 */ /* 0x000fc8000fffe13f */
[----:B------:R-:W-:Y:S02]  /*02b0*/  USHF.L.U32 UR9, UR8, 0xb, URZ ;  /* 0x0000000b08097899 */ /* 0x000fe4000800063f */
[----:B------:R-:W-:Y:S02]  /*02c0*/  USHF.L.U32 UR8, UR8, 0x1, URZ ;  /* 0x0000000108087899 */ /* 0x000fe4000800063f */
[----:B-1----:R-:W-:Y:S02]  /*02d0*/  ULEA UR11, UR11, UR4, 0x18 ;  /* 0x000000040b0b7291 */ /* 0x002fe4000f8ec03f */
[----:B------:R-:W-:-:S04]  /*02e0*/  UIADD3 UR4, -UR5, 0x100000, URZ ;  /* 0x0010000005047890 */ /* 0x000fc8000fffe13f */
[----:B------:R-:W-:Y:S02]  /*02f0*/  USHF.L.U32 UR5, UR4, 0xb, URZ ;  /* 0x0000000b04057899 */ /* 0x000fe4000800063f */
[----:B------:R-:W-:Y:S01]  /*0300*/  USHF.L.U32 UR4, UR4, 0x1, URZ ;  /* 0x0000000104047899 */ /* 0x000fe2000800063f */
[----:B------:R-:W1:Y:S11]  /*0310*/  FENCE.VIEW.ASYNC.S ;  /* 0x00000000000073c6 */ /* 0x000e760000000000 */
[----:B-1----:R1:W2:Y:S01]  /*0320*/  SYNCS.EXCH.64 URZ, [UR11+0xe050], UR4 ;  /* 0x00e050040b3f75b2 */ /* 0x0022a20008000100 */
[----:B------:R1:W3:Y:S01]  /*0330*/  SYNCS.EXCH.64 URZ, [UR11+0xe060], UR8 ;  /* 0x00e060080b3f75b2 */ /* 0x0002e20008000100 */
[----:B------:R1:W4:Y:S01]  /*0340*/  SYNCS.EXCH.64 URZ, [UR11+0xe058], UR4 ;  /* 0x00e058040b3f75b2 */ /* 0x0003220008000100 */
[----:B------:R1:W1:Y:S01]  /*0350*/  SYNCS.EXCH.64 URZ, [UR11+0xe068], UR8 ;  /* 0x00e068080b3f75b2 */ /* 0x0002620008000100 */
[----:B------:R-:W-:Y:S01]  /*0360*/  NOP ;  /* 0x0000000000007918 */ /* 0x000fe20000000000 */
.L_x_2:
[----:B------:R-:W5:Y:S01]  /*0370*/  SHFL.IDX PT, R2, R0, RZ, 0x1f ;  /* 0x00001fff00027589 */ /* 0x000f6200000e0000 */
[----:B------:R-:W-:Y:S01]  /*0380*/  NOP ;  /* 0x0000000000007918 */ /* 0x000fe20000000000 */
[----:B-----5:R-:W-:-:S13]  /*0390*/  ISETP.NE.AND P0, PT, R2, RZ, PT ;  /* 0x000000ff0200720c */ /* 0x020fda0003f05270 */
[----:B------:R-:W-:Y:S05]  /*03a0*/  @P0 BRA `(.L_x_3) ;  /* 0x0000000000600947 */ /* 0x000fea0003800000 */
[----:B-1----:R-:W1:Y:S01]  /*03b0*/  S2UR UR5, SR_CgaCtaId ;  /* 0x00000000000579c3 */ /* 0x002e620000008800 */
[----:B------:R-:W-:Y:S01]  /*03c0*/  UMOV UR4, 0x400 ;  /* 0x0000040000047882 */ /* 0x000fe20000000000 */
[----:B------:R-:W-:Y:S01]  /*03d0*/  UMOV UR8, 0x1 ;  /* 0x0000000100087882 */ /* 0x000fe20000000000 */
[----:B------:R-:W-:Y:S01]  /*03e0*/  UMOV UR12, 0x100 ;  /* 0x00000100000c7882 */ /* 0x000fe20000000000 */
[----:B------:R-:W-:-:S04]  /*03f0*/  UIADD3 UR8, -UR8, 0x100000, URZ ;  /* 0x0010000008087890 */ /* 0x000fc8000fffe13f */
[----:B------:R-:W-:Y:S02]  /*0400*/  USHF.L.U32 UR9, UR8, 0xb, URZ ;  /* 0x0000000b08097899 */ /* 0x000fe4000800063f */
[----:B------:R-:W-:Y:S01]  /*0410*/  USHF.L.U32 UR8, UR8, 0x1, URZ ;  /* 0x0000000108087899 */ /* 0x000fe2000800063f */
[----:B------:R-:W-:Y:S01]  /*0420*/  ELECT P0, URZ, PT ;  /* 0x00000000003f782f */ /* 0x000fe20003800000 */
[----:B-1----:R-:W-:Y:S02]  /*0430*/  ULEA UR11, UR5, UR4, 0x18 ;  /* 0x00000004050b7291 */ /* 0x002fe4000f8ec03f */
[----:B------:R-:W-:-:S04]  /*0440*/  UIADD3 UR4, -UR12, 0x100000, URZ ;  /* 0x001000000c047890 */ /* 0x000fc8000fffe13f */
[----:B------:R-:W-:Y:S02]  /*0450*/  USHF.L.U32 UR5, UR4, 0xb, URZ ;  /* 0x0000000b04057899 */ /* 0x000fe4000800063f */
[----:B------:R-:W-:Y:S01]  /*0460*/  USHF.L.U32 UR4, UR4, 0x1, URZ ;  /* 0x0000000104047899 */ /* 0x000fe2000800063f */
[----:B------:R-:W1:Y:S03]  /*0470*/  FENCE.VIEW.ASYNC.S ;  /* 0x00000000000073c6 */ /* 0x000e660000000000 */
[----:B-1----:R1:W1:Y:S08]  /*0480*/  SYNCS.EXCH.64 URZ, [UR11+0xe000], UR8 ;  /* 0x00e000080b3f75b2 */ /* 0x0022700008000100 */
[----:B------:R1:W1:Y:S01]  /*0490*/  SYNCS.EXCH.64 URZ, [UR11+0xe028], UR4 ;  /* 0x00e028040b3f75b2 */ /* 0x0002620008000100 */
        /* <DEDUP_REMOVED lines=8> */
[----:B------:R-:W-:Y:S01]  /*0520*/  NOP ;  /* 0x0000000000007918 */ /* 0x000fe20000000000 */
.L_x_3:
        /* <DEDUP_REMOVED lines=21> */
[----:B------:R-:W-:Y:S01]  /*0680*/  NOP ;  /* 0x0000000000007918 */ /* 0x000fe20000000000 */
.L_x_4:
[----:B------:R-:W5:Y:S01]  /*0690*/  SHFL.IDX PT, R2, R0, RZ, 0x1f ;  /* 0x00001fff00027589 */ /* 0x000f6200000e0000 */
[----:B------:R-:W-:Y:S01]  /*06a0*/  ELECT P0, URZ, PT ;  /* 0x00000000003f782f */ /* 0x000fe20003800000 */
[----:B------:R-:W-:Y:S01]  /*06b0*/  NOP ;  /* 0x0000000000007918 */ /* 0x000fe20000000000 */
[----:B-1----:R-:W-:Y:S02]  /*06c0*/  UMOV UR4, 0x80 ;  /* 0x0000008000047882 */ /* 0x002fe40000000000 */
[C---:B-----5:R-:W-:Y:S02]  /*06d0*/  ISETP.NE.OR P0, PT, R2.reuse, RZ, !P0 ;  /* 0x000000ff0200720c */ /* 0x060fe40004705670 */
[----:B------:R-:W-:-:S11]  /*06e0*/  ISETP.NE.AND P2, PT, R2, RZ, PT ;  /* 0x000000ff0200720c */ /* 0x000fd60003f45270 */
[----:B------:R-:W-:Y:S01]  /*06f0*/  VOTEU.ALL UP2, P0 ;  /* 0x00000000003f7886 */ /* 0x000fe20000040000 */
[----:B------:R-:W-:Y:S01]  /*0700*/  VOTEU.ALL UP3, P0 ;  /* 0x00000000003f7886 */ /* 0x000fe20000060000 */
[----:B------:R-:W-:Y:S01]  /*0710*/  VOTEU.ALL UP4, P0 ;  /* 0x00000000003f7886 */ /* 0x000fe20000080000 */
[----:B------:R-:W-:Y:S02]  /*0720*/  VOTEU.ALL UP5, P0 ;  /* 0x00000000003f7886 */ /* 0x000fe400000a0000 */
[----:B------:R-:W1:Y:S01]  /*0730*/  @!UP2 S2UR UR9, SR_CgaCtaId ;  /* 0x000000000009a9c3 */ /* 0x000e620000008800 */
[----:B------:R-:W-:Y:S01]  /*0740*/  @!UP2 UMOV UR8, 0x400 ;  /* 0x000004000008a882 */ /* 0x000fe20000000000 */
[----:B------:R-:W-:-:S04]  /*0750*/  @!UP2 UIADD3 UR4, -UR4, 0x100000, URZ ;  /* 0x001000000404a890 */ /* 0x000fc8000fffe13f */
[----:B------:R-:W-:Y:S02]  /*0760*/  @!UP2 USHF.L.U32 UR5, UR4, 0xb, URZ ;  /* 0x0000000b0405a899 */ /* 0x000fe4000800063f */
[----:B------:R-:W-:Y:S02]  /*0770*/  @!UP2 USHF.L.U32 UR4, UR4, 0x1, URZ ;  /* 0x000000010404a899 */ /* 0x000fe4000800063f */
[----:B-1----:R-:W-:Y:S01]  /*0780*/  @!UP2 ULEA UR8, UR9, UR8, 0x18 ;  /* 0x000000080908a291 */ /* 0x002fe2000f8ec03f */
[----:B------:R-:W-:Y:S01]  /*0790*/  VOTEU.ALL UP2, P0 ;  /* 0x00000000003f7886 */ /* 0x000fe20000040000 */
[----:B------:R-:W1:Y:S10]  /*07a0*/  FENCE.VIEW.ASYNC.S ;  /* 0x00000000000073c6 */ /* 0x000e740000000000 */
[----:B-1----:R1:W1:Y:S01]  /*07b0*/  @!UP2 SYNCS.EXCH.64 URZ, [UR8+0xe090], UR4 ;  /* 0x00e09004083fa5b2 */ /* 0x0022620008000100 */
[----:B------:R1:W1:Y:S01]  /*07c0*/  @!UP3 SYNCS.EXCH.64 URZ, [UR8+0xe098], UR4 ;  /* 0x00e09804083fb5b2 */ /* 0x0002620008000100 */
[----:B------:R1:W1:Y:S01]  /*07d0*/  @!UP4 SYNCS.EXCH.64 URZ, [UR8+0xe0a0], UR4 ;  /* 0x00e0a004083fc5b2 */ /* 0x0002620008000100 */
[----:B------:R1:W1:Y:S01]  /*07e0*/  @!UP5 SYNCS.EXCH.64 URZ, [UR8+0xe0a8], UR4 ;  /* 0x00e0a804083fd5b2 */ /* 0x0002620008000100 */
[----:B------:R-:W-:Y:S01]  /*07f0*/  NOP ;  /* 0x0000000000007918 */ /* 0x000fe20000000000 */
[----:B------:R-:W-:Y:S05]  /*0800*/  @P2 BRA `(.L_x_5) ;  /* 0x0000000000482947 */ /* 0x000fea0003800000 */
[----:B-1----:R-:W1:Y:S01]  /*0810*/  S2UR UR5, SR_CgaCtaId ;  /* 0x00000000000579c3 */ /* 0x002e620000008800 */
[----:B------:R-:W-:Y:S01]  /*0820*/  UMOV UR4, 0x400 ;  /* 0x0000040000047882 */ /* 0x000fe20000000000 */
[----:B------:R-:W-:Y:S01]  /*0830*/  UMOV UR8, 0x20 ;  /* 0x0000002000087882 */ /* 0x000fe20000000000 */
[----:B------:R-:W-:Y:S01]  /*0840*/  UMOV UR9, 0x80 ;  /* 0x0000008000097882 */ /* 0x000fe20000000000 */
[----:B------:R-:W-:Y:S01]  /*0850*/  ELECT P0, URZ, PT ;  /* 0x00000000003f782f */ /* 0x000fe20003800000 */
[----:B-1----:R-:W-:Y:S02]  /*0860*/  ULEA UR11, UR5, UR4, 0x18 ;  /* 0x00000004050b7291 */ /* 0x002fe4000f8ec03f */
[----:B------:R-:W-:-:S04]  /*0870*/  UIADD3 UR4, -UR8, 0x100000, URZ ;  /* 0x0010000008047890 */ /* 0x000fc8000fffe13f */
[----:B------:R-:W-:Y:S02]  /*0880*/  USHF.L.U32 UR5, UR4, 0xb, URZ ;  /* 0x0000000b04057899 */ /* 0x000fe4000800063f */
[----:B------:R-:W-:Y:S02]  /*0890*/  USHF.L.U32 UR4, UR4, 0x1, URZ ;  /* 0x0000000104047899 */ /* 0x000fe4000800063f */
        /* <DEDUP_REMOVED lines=9> */
.L_x_5:
[----:B------:R-:W-:Y:S01]  /*0930*/  ISETP.NE.AND P0, PT, RZ, UR36, PT ;  /* 0x00000024ff007c0c */ /* 0x000fe2000bf05270 */
[----:B------:R-:W-:Y:S01]  /*0940*/  NOP ;  /* 0x0000000000007918 */ /* 0x000fe20000000000 */
[----:B------:R-:W-:Y:S01]  /*0950*/  MOV R0, UR7 ;  /* 0x0000000700007c02 */ /* 0x000fe20008000f00 */
[----:B-1234-:R-:W-:Y:S03]  /*0960*/  BAR.SYNC.DEFER_BLOCKING 0x0 ;  /* 0x0000000000007b1d */ /* 0x01efe60000010000 */
[----:B------:R-:W-:-:S07]  /*0970*/  ISETP.EQ.AND P2, PT, R0, 0x1, P1 ;  /* 0x000000010000780c */ /* 0x000fce0000f42270 */
[----:B------:R-:W-:Y:S06]  /*0980*/  @!P0 BRA `(.L_x_6) ;  /* 0x0000004400808947 */ /* 0x000fec0003800000 */
[----:B------:R-:W-:-:S06]  /*0990*/  UISETP.GT.U32.AND UP2, UPT, UR10, 0x3, UPT ;  /* 0x000000030a00788c */ /* 0x000fcc000bf44070 */
[----:B------:R-:W-:-:S13]  /*09a0*/  PLOP3.LUT P0, PT, PT, PT, UP2, 0x80, 0x0 ;  /* 0x000000000000781c */ /* 0x000fda0003f0f028 */
[----:B------:R-:W-:Y:S05]  /*09b0*/  @P0 EXIT ;  /* 0x000000000000094d */ /* 0x000fea0003800000 */
.L_x_7:
[----:B------:R-:W-:-:S08]  /*09c0*/  NOP ;  /* 0x0000000000007918 */ /* 0x000fd00000000000 */
[----:B------:R-:W1:Y:S02]  /*09d0*/  USETMAXREG.TRY_ALLOC.CTAPOOL UP2, 0xf0 ;  /* 0x000000f0000079c8 */ /* 0x000e640008040600 */
[----:B-1----:R-:W-:-:S13]  /*09e0*/  PLOP3.LUT P0, PT, PT, PT, UP2, 0x80, 0x0 ;  /* 0x000000000000781c */ /* 0x002fda0003f0f028 */
[----:B------:R-:W-:Y:S05]  /*09f0*/  @!P0 BRA `(.L_x_7) ;  /* 0xfffffffc00f08947 */ /* 0x000fea000383ffff */
[----:B------:R-:W-:Y:S01]  /*0a00*/  UISETP.NE.AND UP2, UPT, UR36, 0x1, UPT ;  /* 0x000000012400788c */ /* 0x000fe2000bf45270 */
[----:B------:R-:W1:Y:S01]  /*0a10*/  S2UR UR42, SR_CTAID.X ;  /* 0x00000000002a79c3 */ /* 0x000e620000002500 */
[----:B------:R-:W-:Y:S01]  /*0a20*/  UMOV UR4, URZ ;  /* 0x0000003f00047c82 */ /* 0x000fe20008000000 */
[----:B------:R-:W-:-:S03]  /*0a30*/  UMOV UR5, URZ ;  /* 0x0000003f00057c82 */ /* 0x000fc60008000000 */
[----:B------:R-:W-:-:S13]  /*0a40*/  PLOP3.LUT P0, PT, PT, PT, UP2, 0x80, 0x0 ;  /* 0x000000000000781c */ /* 0x000fda0003f0f028 */
[----:B------:R-:W-:Y:S05]  /*0a50*/  @!P0 BRA `(.L_x_8) ;  /* 0x00000000003c8947 */ /* 0x000fea0003800000 */
[----:B------:R-:W-:Y:S01]  /*0a60*/  UISETP.NE.AND UP2, UPT, UR36, 0x2, UPT ;  /* 0x000000022400788c */ /* 0x000fe2000bf45270 */
[----:B------:R-:W-:-:S05]  /*0a70*/  UMOV UR5, 0x1 ;  /* 0x0000000100057882 */ /* 0x000fca0000000000 */
[----:B------:R-:W-:-:S13]  /*0a80*/  PLOP3.LUT P1, PT, PT, PT, UP2, 0x80, 0x0 ;  /* 0x000000000000781c */ /* 0x000fda0003f2f028 */
[----:B------:R-:W-:Y:S05]  /*0a90*/  @!P1 BRA `(.L_x_8) ;  /* 0x00000000002c9947 */ /* 0x000fea0003800000 */
[----:B------:R-:W-:-:S06]  /*0aa0*/  UISETP.NE.AND UP2, UPT, UR36, 0x3, UPT ;  /* 0x000000032400788c */ /* 0x000fcc000bf45270 */
[----:B------:R-:W-:-:S13]  /*0ab0*/  PLOP3.LUT P1, PT, PT, PT, UP2, 0x80, 0x0 ;  /* 0x000000000000781c */ /* 0x000fda0003f2f028 */
[----:B------:R-:W-:Y:S05]  /*0ac0*/  @!P1 BRA `(.L_x_9) ;  /* 0x0000000000189947 */ /* 0x000fea0003800000 */
[----:B------:R-:W-:-:S11]  /*0ad0*/  UISETP.NE.AND UP2, UPT, UR36, 0x4, UPT ;  /* 0x000000042400788c */ /* 0x000fd6000bf45270 */
[----:B------:R-:W-:Y:S01]  /*0ae0*/  @!UP2 UMOV UR4, 0x1 ;  /* 0x000000010004a882 */ /* 0x000fe20000000000 */
[----:B------:R-:W-:Y:S01]  /*0af0*/  @!UP2 UMOV UR5, 0x1 ;  /* 0x000000010005a882 */ /* 0x000fe20000000000 */
[----:B------:R-:W-:Y:S01]  /*0b00*/  @UP2 UMOV UR4, URZ ;  /* 0x0000003f00042c82 */ /* 0x000fe20008000000 */
[----:B------:R-:W-:Y:S01]  /*0b10*/  @UP2 UMOV UR5, URZ ;  /* 0x0000003f00052c82 */ /* 0x000fe20008000000 */
[----:B------:R-:W-:Y:S05]  /*0b20*/  BRA `(.L_x_8) ;  /* 0x0000000000087947 */ /* 0x000fea0003800000 */
.L_x_9:
[----:B------:R-:W-:Y:S01]  /*0b30*/  UMOV UR4, 0x1 ;  /* 0x0000000100047882 */ /* 0x000fe20000000000 */
[----:B------:R-:W-:-:S05]  /*0b40*/  UMOV UR5, URZ ;  /* 0x0000003f00057c82 */ /* 0x000fca0008000000 */
.L_x_8:
[----:B------:R-:W-:Y:S05]  /*0b50*/  @!P0 BRA `(.L_x_10) ;  /* 0x00000000003c8947 */ /* 0x000fea0003800000 */
[----:B------:R-:W-:-:S06]  /*0b60*/  UISETP.NE.AND UP2, UPT, UR36, 0x2, UPT ;  /* 0x000000022400788c */ /* 0x000fcc000bf45270 */
[----:B------:R-:W-:-:S13]  /*0b70*/  PLOP3.LUT P0, PT, PT, PT, UP2, 0x80, 0x0 ;  /* 0x000000000000781c */ /* 0x000fda0003f0f028 */
[----:B------:R-:W-:Y:S05]  /*0b80*/  @!P0 BRA `(.L_x_11) ;  /* 0x0000000000288947 */ /* 0x000fea0003800000 */
[----:B------:R-:W-:-:S06]  /*0b90*/  UISETP.NE.AND UP2, UPT, UR36, 0x3, UPT ;  /* 0x000000032400788c */ /* 0x000fcc000bf45270 */
[----:B------:R-:W-:-:S13]  /*0ba0*/  PLOP3.LUT P0, PT, PT, PT, UP2, 0x80, 0x0 ;  /* 0x000000000000781c */ /* 0x000fda0003f0f028 */
[----:B------:R-:W-:Y:S05]  /*0bb0*/  @!P0 BRA `(.L_x_12) ;  /* 0x0000000000148947 */ /* 0x000fea0003800000 */
[----:B------:R-:W-:-:S06]  /*0bc0*/  UISETP.NE.AND UP2, UPT, UR36, 0x4, UPT ;  /* 0x000000042400788c */ /* 0x000fcc000bf45270 */
[----:B------:R-:W-:-:S13]  /*0bd0*/  PLOP3.LUT P0, PT, PT, PT, UP2, 0x80, 0x0 ;  /* 0x000000000000781c */ /* 0x000fda0003f0f028 */
[----:B------:R-:W-:Y:S05]  /*0be0*/  @P0 BRA `(.L_x_13) ;  /* 0x00000000001c0947 */ /* 0x000fea0003800000 */
[----:B-1----:R-:W-:Y:S01]  /*0bf0*/  ULEA UR42, UR42, 0x3, 0x1 ;  /* 0x000000032a2a7891 */ /* 0x002fe2000f8e083f */
[----:B------:R-:W-:Y:S11]  /*0c00*/  BRA `(.L_x_13) ;  /* 0x0000000000147947 */ /* 0x000ff60003800000 */
.L_x_12:
[----:B-1----:R-:W-:Y:S01]  /*0c10*/  ULEA UR42, UR42, 0x2, 0x1 ;  /* 0x000000022a2a7891 */ /* 0x002fe2000f8e083f */
[----:B------:R-:W-:Y:S11]  /*0c20*/  BRA `(.L_x_13) ;  /* 0x00000000000c7947 */ /* 0x000ff60003800000 */
.L_x_11:
[----:B-1----:R-:W-:Y:S01]  /*0c30*/  ULEA UR42, UR42, 0x1, 0x1 ;  /* 0x000000012a2a7891 */ /* 0x002fe2000f8e083f */
[----:B------:R-:W-:Y:S11]  /*0c40*/  BRA `(.L_x_13) ;  /* 0x0000000000047947 */ /* 0x000ff60003800000 */
.L_x_10:
[----:B-1----:R-:W-:-:S12]  /*0c50*/  USHF.L.U32 UR42, UR42, 0x1, URZ ;  /* 0x000000012a2a7899 */ /* 0x002fd8000800063f */
.L_x_13:
[----:B------:R-:W-:-:S04]  /*0c60*/  ULOP3.LUT UR6, UR6, 0x1, URZ, 0xfc, !UPT ;  /* 0x0000000106067892 */ /* 0x000fc8000f8efc3f */
[----:B------:R-:W-:-:S06]  /*0c70*/  UISETP.NE.AND UP2, UPT, UR6, 0x3, UPT ;  /* 0x000000030600788c */ /* 0x000fcc000bf45270 */
[----:B------:R-:W-:-:S13]  /*0c80*/  PLOP3.LUT P0, PT, PT, PT, UP2, 0x80, 0x0 ;  /* 0x000000000000781c */ /* 0x000fda0003f0f028 */
[----:B------:R-:W-:Y:S05]  /*0c90*/  @!P0 BRA `(.L_x_14) ;  /* 0x0000000000048947 */ /* 0x000fea0003800000 */
[----:B-1----:R-:W-:Y:S01]  /*0ca0*/  BPT.TRAP 0x1 ;  /* 0x000000040000795c */ /* 0x002fe20000300000 */
.L_x_14:
[----:B------:R-:W2:Y:S01]  /*0cb0*/  S2UR UR6, SR_CgaCtaId ;  /* 0x00000000000679c3 */ /* 0x000ea20000008800 */
[----:B------:R-:W-:Y:S01]  /*0cc0*/  UMOV UR37, 0x400 ;  /* 0x0000040000257882 */ /* 0x000fe20000000000 */
[----:B------:R-:W-:-:S05]  /*0cd0*/  IMAD.U32 R0, RZ, RZ, UR4 ;  /* 0x00000004ff007e24 */ /* 0x000fca000f8e00ff */
[----:B------:R-:W-:Y:S01]  /*0ce0*/  SHF.L.U32 R0, R0, 0x1f, RZ ;  /* 0x0000001f00007819 */ /* 0x000fe200000006ff */
[----:B--2---:R-:W-:-:S04]  /*0cf0*/  ULEA UR37, UR6, UR37, 0x18 ;  /* 0x0000002506257291 */ /* 0x004fc8000f8ec03f */
[----:B------:R-:W-:-:S09]  /*0d00*/  ULEA UR6, UR5, UR37, 0x3 ;  /* 0x0000002505067291 */ /* 0x000fd2000f8e183f */
[----:B------:R-:W2:Y:S02]  /*0d10*/  SYNCS.PHASECHK.TRANS64.TRYWAIT P1, [UR6+0xe050], R0 ;  /* 0x00e05000ff0075a7 */ /* 0x000ea40008020146 */
[----:B--2---:R-:W-:Y:S05]  /*0d20*/  @!P1 BRA `(.L_x_15) ;  /* 0x0000005000a49947 */ /* 0x004fea0003800000 */
.L_x_89:
[----:B------:R-:W-:Y:S05]  /*0d30*/  @!P0 BRA `(.L_x_16) ;  /* 0x0000000000048947 */ /* 0x000fea0003800000 */
[----:B-1----:R-:W-:Y:S01]  /*0d40*/  BPT.TRAP 0x1 ;  /* 0x000000040000795c */ /* 0x002fe20000300000 */
.L_x_16:
[----:B------:R-:W-:Y:S01]  /*0d50*/  SHF.L.U32 R56, RZ, 0x1f, RZ ;  /* 0x0000001fff387819 */ /* 0x000fe200000006ff */
[----:B------:R-:W-:Y:S01]  /*0d60*/  UIADD3 UR23, UR37, 0xe090, URZ ;  /* 0x0000e09025177890 */ /* 0x000fe2000fffe03f */
[----:B------:R-:W-:Y:S02]  /*0d70*/  ISETP.NE.AND P2, PT, RZ, UR10, PT ;  /* 0x0000000aff007c0c */ /* 0x000fe4000bf45270 */
[----:B------:R-:W3:Y:S02]  /*0d80*/  SYNCS.PHASECHK.TRANS64.TRYWAIT P1, [UR37+0xe000], R56 ;  /* 0x00e00038ff0075a7 */ /* 0x000ee40008020165 */
[----:B---3--:R-:W-:Y:S09]  /*0d90*/  @!P1 BRA `(.L_x_17) ;  /* 0x0000005000a09947 */ /* 0x008ff20003800000 */
.L_x_90:
[----:B------:R-:W-:Y:S01]  /*0da0*/  ULEA UR10, UR10, UR23, 0x3 ;  /* 0x000000170a0a7291 */ /* 0x000fe2000f8e183f */
[----:B--2---:R-:W-:Y:S01]  /*0db0*/  SEL R0, RZ, 0x1, P2 ;  /* 0x00000001ff007807 */ /* 0x004fe20001000000 */
[----:B------:R-:W-:-:S03]  /*0dc0*/  UIADD3 UR21, UR36, -0x1, URZ ;  /* 0xffffffff24157890 */ /* 0x000fc6000fffe03f */
[----:B------:R-:W-:Y:S01]  /*0dd0*/  SHF.L.U32 R0, R0, 0x1f, RZ ;  /* 0x0000001f00007819 */ /* 0x000fe200000006ff */
[----:B------:R-:W-:-:S03]  /*0de0*/  USHF.L.U32 UR21, UR21, 0x3, URZ ;  /* 0x0000000315157899 */ /* 0x000fc6000800063f */
[----:B------:R-:W2:Y:S02]  /*0df0*/  SYNCS.PHASECHK.TRANS64.TRYWAIT P1, [UR10], R0 ;  /* 0x00000000ff0075a7 */ /* 0x000ea4000802014a */
[----:B--2---:R-:W-:Y:S07]  /*0e00*/  @!P1 BRA `(.L_x_18) ;  /* 0x00000050009c9947 */ /* 0x004fee0003800000 */
.L_x_91:
[----:B------:R-:W-:Y:S01]  /*0e10*/  USHF.R.U32.HI UR4, URZ, 0x4, UR37 ;  /* 0x000000043f047899 */ /* 0x000fe20008011625 */
[----:B------:R-:W-:Y:S01]  /*0e20*/  WARPGROUP.ARRIVE ;  /* 0x00000000000079c5 */ /* 0x000fe20000000000 */
[----:B------:R-:W-:Y:S02]  /*0e30*/  UIADD3 UR6, UR37, 0x4000, URZ ;  /* 0x0000400025067890 */ /* 0x000fe4000fffe03f */
[----:B------:R-:W-:Y:S02]  /*0e40*/  ULOP3.LUT UR4, UR4, 0x3fff, URZ, 0xc0, !UPT ;  /* 0x00003fff04047892 */ /* 0x000fe4000f8ec03f */
[----:B------:R-:W-:Y:S02]  /*0e50*/  USHF.R.U32.HI UR6, URZ, 0x4, UR6 ;  /* 0x000000043f067899 */ /* 0x000fe40008011606 */
[----:B------:R-:W-:Y:S02]  /*0e60*/  ULOP3.LUT UR4, UR4, 0x10000, URZ, 0xfc, !UPT ;  /* 0x0001000004047892 */ /* 0x000fe4000f8efc3f */
[----:B------:R-:W-:-:S02]  /*0e70*/  ULOP3.LUT UR20, UR6, 0x3fff, URZ, 0xc0, !UPT ;  /* 0x00003fff06147892 */ /* 0x000fc4000f8ec03f */
[----:B------:R-:W-:Y:S02]  /*0e80*/  ULEA UR16, UR5, UR4, 0x9 ;  /* 0x0000000405107291 */ /* 0x000fe4000f8e483f */
[----:B------:R-:W-:Y:S01]  /*0e90*/  ULOP3.LUT UR22, UR20, 0x10000, URZ, 0xfc, !UPT ;  /* 0x0001000014167892 */ /* 0x000fe2000f8efc3f */
[----:B------:R-:W-:Y:S01]  /*0ea0*/  UMOV UR5, 0x40000040 ;  /* 0x4000004000057882 */ /* 0x000fe20000000000 */
[----:B------:R-:W-:Y:S01]  /*0eb0*/  UMOV UR7, 0x40000040 ;  /* 0x4000004000077882 */ /* 0x000fe20000000000 */
[----:B------:R-:W-:Y:S02]  /*0ec0*/  UIADD3 UR8, UR16, 0x2, URZ ;  /* 0x0000000210087890 */ /* 0x000fe4000fffe03f */
[----:B------:R-:W-:Y:S02]  /*0ed0*/  UMOV UR4, UR16 ;  /* 0x0000001000047c82 */ /* 0x000fe40008000000 */
[----:B------:R-:W-:Y:S01]  /*0ee0*/  UMOV UR6, UR22 ;  /* 0x0000001600067c82 */ /* 0x000fe20008000000 */
[----:B------:R-:W-:Y:S01]  /*0ef0*/  UIADD3 UR10, UR22, 0x2, URZ ;  /* 0x00000002160a7890 */ /* 0x000fe2000fffe03f */
[----:B------:R-:W-:Y:S01]  /*0f00*/  HGMMA.64x64x16.F32 R24, gdesc[UR4], RZ, !UPT, gsb0 ;  /* 0x00e00000041879f0 */ /* 0x000fe2000c0008ff */
[----:B------:R-:W-:Y:S01]  /*0f10*/  UMOV UR9, 0x40000040 ;  /* 0x4000004000097882 */ /* 0x000fe20000000000 */
[----:B------:R-:W-:Y:S01]  /*0f20*/  UMOV UR11, 0x40000040 ;  /* 0x40000040000b7882 */ /* 0x000fe20000000000 */
[----:B------:R-:W-:-:S02]  /*0f30*/  UIADD3 UR12, UR16, 0x4, URZ ;  /* 0x00000004100c7890 */ /* 0x000fc4000fffe03f */
[----:B------:R-:W-:Y:S01]  /*0f40*/  UIADD3 UR14, UR22, 0x4, URZ ;  /* 0x00000004160e7890 */ /* 0x000fe2000fffe03f */
[----:B------:R-:W-:Y:S01]  /*0f50*/  UMOV UR13, 0x40000040 ;  /* 0x40000040000d7882 */ /* 0x000fe20000000000 */
[----:B------:R-:W-:Y:S01]  /*0f60*/  UMOV UR15, 0x40000040 ;  /* 0x40000040000f7882 */ /* 0x000fe20000000000 */
[----:B------:R-:W-:Y:S02]  /*0f70*/  UIADD3 UR16, UR16, 0x6, URZ ;  /* 0x0000000610107890 */ /* 0x000fe4000fffe03f */
[----:B------:R-:W-:Y:S01]  /*0f80*/  UIADD3 UR18, UR22, 0x6, URZ ;  /* 0x0000000616127890 */ /* 0x000fe2000fffe03f */
[----:B------:R-:W-:Y:S01]  /*0f90*/  UMOV UR17, 0x40000040 ;  /* 0x4000004000117882 */ /* 0x000fe20000000000 */
[----:B------:R-:W-:Y:S01]  /*0fa0*/  UMOV UR19, 0x40000040 ;  /* 0x4000004000137882 */ /* 0x000fe20000000000 */
[----:B------:R-:W-:Y:S01]  /*0fb0*/  ULDC UR6, c[0x0][0x604] ;  /* 0x0001810000067ab9 */ /* 0x000fe20000000800 */
[----:B------:R-:W-:Y:S02]  /*0fc0*/  WARPGROUP.DEPBAR.LE gsb0, 0x0 ;  /* 0x00008000000079c5 */ /* 0x000fe40000010000 */
[----:B------:R-:W-:-:S06]  /*0fd0*/  WARPGROUP.ARRIVE ;  /* 0x00000000000079c5 */ /* 0x000fcc0000000000 */
[----:B------:R-:W-:Y:S03]  /*0fe0*/  HGMMA.64x64x16.F32 R24, gdesc[UR8], R24, gsb0 ;  /* 0x00e00000081879f0 */ /* 0x000fe60008000818 */
[----:B------:R-:W-:Y:S02]  /*0ff0*/  WARPGROUP.DEPBAR.LE gsb0, 0x0 ;  /* 0x00008000000079c5 */ /* 0x000fe40000010000 */
[----:B------:R-:W-:-:S06]  /*1000*/  WARPGROUP.ARRIVE ;  /* 0x00000000000079c5 */ /* 0x000fcc0000000000 */
[----:B------:R-:W-:Y:S03]  /*1010*/  HGMMA.64x64x16.F32 R24, gdesc[UR12], R24, gsb0 ;  /* 0x00e000000c1879f0 */ /* 0x000fe60008000818 */
[----:B------:R-:W-:Y:S02]  /*1020*/  WARPGROUP.DEPBAR.LE gsb0, 0x0 ;  /* 0x00008000000079c5 */ /* 0x000fe40000010000 */
[----:B------:R-:W-:-:S06]  /*1030*/  WARPGROUP.ARRIVE ;  /* 0x00000000000079c5 */ /* 0x000fcc0000000000 */
[----:B------:R-:W-:Y:S03]  /*1040*/  HGMMA.64x64x16.F32 R24, gdesc[UR16], R24, gsb0 ;  /* 0x00e00000101879f0 */ /* 0x000fe60008000818 */
[----:B------:R-:W-:Y:S02]  /*1050*/  WARPGROUP.DEPBAR.LE gsb0, 0x0 ;  /* 0x00008000000079c5 */ /* 0x000fe40000010000 */
[----:B--2---:R-:W-:-:S04]  /*1060*/  FMNMX R3, R24, R25, !PT ;  /* 0x0000001918037209 */ /* 0x004fc80007800000 */
[----:B------:R-:W-:-:S04]  /*1070*/  FMNMX R0, R28, R3, !PT ;  /* 0x000000031c007209 */ /* 0x000fc80007800000 */
        /* <DEDUP_REMOVED lines=12> */
[----:B------:R-:W-:-:S05]  /*1140*/  FMNMX R2, R53, R0, !PT ;  /* 0x0000000035027209 */ /* 0x000fca0007800000 */
[----:B------:R-:W2:Y:S02]  /*1150*/  SHFL.BFLY PT, R3, R2, 0x1, 0x1f ;  /* 0x0c201f0002037f89 */ /* 0x000ea400000e0000 */
[----:B--2---:R-:W-:Y:S02]  /*1160*/  FMNMX R4, R2, R3, !PT ;  /* 0x0000000302047209 */ /* 0x004fe40007800000 */
[----:B------:R-:W-:-:S03]  /*1170*/  FMNMX R3, R26, R27, !PT ;  /* 0x0000001b1a037209 */ /* 0x000fc60007800000 */
[----:B------:R-:W2:Y:S01]  /*1180*/  SHFL.BFLY PT, R7, R4, 0x2, 0x1f ;  /* 0x0c401f0004077f89 */ /* 0x000ea200000e0000 */
[----:B------:R-:W-:-:S04]  /*1190*/  FMNMX R0, R30, R3, !PT ;  /* 0x000000031e007209 */ /* 0x000fc80007800000 */
[----:B------:R-:W-:-:S04]  /*11a0*/  FMNMX R5, R31, R0, !PT ;  /* 0x000000001f057209 */ /* 0x000fc80007800000 */
[----:B------:R-:W-:-:S04]  /*11b0*/  FMNMX R0, R34, R5, !PT ;  /* 0x0000000522007209 */ /* 0x000fc80007800000 */
[----:B------:R-:W-:-:S04]  /*11c0*/  FMNMX R5, R35, R0, !PT ;  /* 0x0000000023057209 */ /* 0x000fc80007800000 */
[----:B------:R-:W-:-:S04]  /*11d0*/  FMNMX R0, R38, R5, !PT ;  /* 0x0000000526007209 */ /* 0x000fc80007800000 */
[----:B------:R-:W-:Y:S02]  /*11e0*/  FMNMX R5, R39, R0, !PT ;  /* 0x0000000027057209 */ /* 0x000fe40007800000 */
[----:B--2---:R-:W-:Y:S02]  /*11f0*/  FMNMX R3, R4, R7, !PT ;  /* 0x0000000704037209 */ /* 0x004fe40007800000 */
[----:B------:R-:W-:Y:S02]  /*1200*/  FMNMX R0, R42, R5, !PT ;  /* 0x000000052a007209 */ /* 0x000fe40007800000 */
[----:B------:R-:W-:Y:S02]  /*1210*/  FSETP.NEU.AND P1, PT, R3, -INF , PT ;  /* 0xff8000000300780b */ /* 0x000fe40003f2d000 */
[----:B------:R-:W-:Y:S02]  /*1220*/  FMNMX R5, R43, R0, !PT ;  /* 0x000000002b057209 */ /* 0x000fe40007800000 */
[----:B------:R-:W-:-:S02]  /*1230*/  FSEL R6, R3, RZ, P1 ;  /* 0x000000ff03067208 */ /* 0x000fc40000800000 */
[----:B------:R-:W-:-:S03]  /*1240*/  FMNMX R0, R46, R5, !PT ;  /* 0x000000052e007209 */ /* 0x000fc60007800000 */
[----:B------:R-:W-:Y:S01]  /*1250*/  FMUL R6, R6, UR6 ;  /* 0x0000000606067c20 */ /* 0x000fe20008400000 */
[----:B------:R-:W-:-:S03]  /*1260*/  FMNMX R5, R47, R0, !PT ;  /* 0x000000002f057209 */ /* 0x000fc60007800000 */
[--C-:B------:R-:W-:Y:S01]  /*1270*/  FFMA R24, R24, UR6, -R6.reuse ;  /* 0x0000000618187c23 */ /* 0x100fe20008000806 */
[--C-:B------:R-:W-:Y:S01]  /*1280*/  FFMA R28, R28, UR6, -R6.reuse ;  /* 0x000000061c1c7c23 */ /* 0x100fe20008000806 */
[--C-:B------:R-:W-:Y:S01]  /*1290*/  FFMA R25, R25, UR6, -R6.reuse ;  /* 0x0000000619197c23 */ /* 0x100fe20008000806 */
[----:B------:R-:W-:Y:S01]  /*12a0*/  FMNMX R0, R50, R5, !PT ;  /* 0x0000000532007209 */ /* 0x000fe20007800000 */
[--C-:B------:R-:W-:Y:S01]  /*12b0*/  FFMA R36, R36, UR6, -R6.reuse ;  /* 0x0000000624247c23 */ /* 0x100fe20008000806 */
[----:B------:R-:W-:Y:S01]  /*12c0*/  FSETP.GEU.AND P6, PT, R24, -126, PT ;  /* 0xc2fc00001800780b */ /* 0x000fe20003fce000 */
[--C-:B------:R-:W-:Y:S01]  /*12d0*/  FFMA R29, R29, UR6, -R6.reuse ;  /* 0x000000061d1d7c23 */ /* 0x100fe20008000806 */
[----:B------:R-:W-:Y:S01]  /*12e0*/  FSETP.GEU.AND P5, PT, R28, -126, PT ;  /* 0xc2fc00001c00780b */ /* 0x000fe20003fae000 */
[--C-:B------:R-:W-:Y:S01]  /*12f0*/  FFMA R33, R33, UR6, -R6.reuse ;  /* 0x0000000621217c23 */ /* 0x100fe20008000806 */
[----:B------:R-:W-:Y:S01]  /*1300*/  FSETP.GEU.AND P2, PT, R25, -126, PT ;  /* 0xc2fc00001900780b */ /* 0x000fe20003f4e000 */
[--C-:B------:R-:W-:Y:S01]  /*1310*/  FFMA R32, R32, UR6, -R6.reuse ;  /* 0x0000000620207c23 */ /* 0x100fe20008000806 */
[----:B------:R-:W-:Y:S01]  /*1320*/  FMNMX R5, R51, R0, !PT ;  /* 0x0000000033057209 */ /* 0x000fe20007800000 */
[--C-:B------:R-:W-:Y:S01]  /*1330*/  FFMA R40, R40, UR6, -R6.reuse ;  /* 0x0000000628287c23 */ /* 0x100fe20008000806 */
[----:B------:R-:W-:Y:S01]  /*1340*/  FSETP.GEU.AND P3, PT, R29, -126, PT ;  /* 0xc2fc00001d00780b */ /* 0x000fe20003f6e000 */
[--C-:B------:R-:W-:Y:S01]  /*1350*/  FFMA R37, R37, UR6, -R6.reuse ;  /* 0x0000000625257c23 */ /* 0x100fe20008000806 */
[----:B------:R-:W-:Y:S01]  /*1360*/  FMNMX R0, R54, R5, !PT ;  /* 0x0000000536007209 */ /* 0x000fe20007800000 */
[--C-:B------:R-:W-:Y:S01]  /*1370*/  FFMA R48, R48, UR6, -R6.reuse ;  /* 0x0000000630307c23 */ /* 0x100fe20008000806 */
[----:B------:R-:W-:Y:S01]  /*1380*/  FSETP.GEU.AND P4, PT, R33, -126, PT ;  /* 0xc2fc00002100780b */ /* 0x000fe20003f8e000 */
[----:B------:R-:W-:Y:S01]  /*1390*/  @!P6 FMUL R24, R24, 0.5 ;  /* 0x3f0000001818e820 */ /* 0x000fe20000400000 */
[----:B------:R-:W-:Y:S01]  /*13a0*/  FMNMX R0, R55, R0, !PT ;  /* 0x0000000037007209 */ /* 0x000fe20007800000 */
[----:B------:R-:W-:Y:S01]  /*13b0*/  @!P5 FMUL R28, R28, 0.5 ;  /* 0x3f0000001c1cd820 */ /* 0x000fe20000400000 */
[----:B------:R-:W-:Y:S01]  /*13c0*/  FSETP.GEU.AND P1, PT, R32, -126, PT ;  /* 0xc2fc00002000780b */ /* 0x000fe20003f2e000 */
[----:B------:R-:W-:Y:S01]  /*13d0*/  @!P2 FMUL R25, R25, 0.5 ;  /* 0x3f0000001919a820 */ /* 0x000fe20000400000 */
[--C-:B------:R-:W-:Y:S01]  /*13e0*/  FFMA R41, R41, UR6, -R6.reuse ;  /* 0x0000000629297c23 */ /* 0x100fe20008000806 */
[----:B------:R-:W2:Y:S01]  /*13f0*/  MUFU.EX2 R24, R24 ;  /* 0x0000001800187308 */ /* 0x000ea20000000800 */
[----:B------:R-:W3:Y:S01]  /*1400*/  SHFL.BFLY PT, R5, R0, 0x1, 0x1f ;  /* 0x0c201f0000057f89 */ /* 0x000ee200000e0000 */
[----:B------:R-:W-:Y:S01]  /*1410*/  @!P3 FMUL R29, R29, 0.5 ;  /* 0x3f0000001d1db820 */ /* 0x000fe20000400000 */
[--C-:B------:R-:W-:Y:S01]  /*1420*/  FFMA R45, R45, UR6, -R6.reuse ;  /* 0x000000062d2d7c23 */ /* 0x100fe20008000806 */
[--C-:B------:R-:W-:Y:S01]  /*1430*/  FFMA R49, R49, UR6, -R6.reuse ;  /* 0x0000000631317c23 */ /* 0x100fe20008000806 */
[--C-:B------:R-:W-:Y:S01]  /*1440*/  FFMA R44, R44, UR6, -R6.reuse ;  /* 0x000000062c2c7c23 */ /* 0x100fe20008000806 */
[----:B------:R-:W-:Y:S01]  /*1450*/  @!P4 FMUL R33, R33, 0.5 ;  /* 0x3f0000002121c820 */ /* 0x000fe20000400000 */
[--C-:B------:R-:W-:Y:S01]  /*1460*/  FFMA R52, R52, UR6, -R6.reuse ;  /* 0x0000000634347c23 */ /* 0x100fe20008000806 */
[----:B------:R-:W4:Y:S01]  /*1470*/  MUFU.EX2 R28, R28 ;  /* 0x0000001c001c7308 */ /* 0x000f220000000800 */
[----:B------:R-:W-:Y:S01]  /*1480*/  FFMA R53, R53, UR6, -R6 ;  /* 0x0000000635357c23 */ /* 0x000fe20008000806 */
[----:B------:R-:W-:-:S06]  /*1490*/  @!P1 FMUL R32, R32, 0.5 ;  /* 0x3f00000020209820 */ /* 0x000fcc0000400000 */
[----:B------:R-:W5:Y:S01]  /*14a0*/  MUFU.EX2 R25, R25 ;  /* 0x0000001900197308 */ /* 0x000f620000000800 */
[----:B--2---:R-:W-:Y:S01]  /*14b0*/  @!P6 FMUL R24, R24, R24 ;  /* 0x000000181818e220 */ /* 0x004fe20000400000 */
[----:B------:R-:W-:-:S06]  /*14c0*/  FSETP.GEU.AND P6, PT, R36, -126, PT ;  /* 0xc2fc00002400780b */ /* 0x000fcc0003fce000 */
[----:B------:R-:W2:Y:S01]  /*14d0*/  MUFU.EX2 R29, R29 ;  /* 0x0000001d001d7308 */ /* 0x000ea20000000800 */
[----:B----4-:R-:W-:Y:S01]  /*14e0*/  @!P5 FMUL R28, R28, R28 ;  /* 0x0000001c1c1cd220 */ /* 0x010fe20000400000 */
[----:B------:R-:W-:Y:S02]  /*14f0*/  FSETP.GEU.AND P5, PT, R40, -126, PT ;  /* 0xc2fc00002800780b */ /* 0x000fe40003fae000 */
[----:B---3--:R-:W-:-:S03]  /*1500*/  FMNMX R5, R0, R5, !PT ;  /* 0x0000000500057209 */ /* 0x008fc60007800000 */
[----:B------:R-:W-:Y:S01]  /*1510*/  @!P6 FMUL R36, R36, 0.5 ;  /* 0x3f0000002424e820 */ /* 0x000fe20000400000 */
[----:B------:R-:W3:Y:S01]  /*1520*/  MUFU.EX2 R33, R33 ;  /* 0x0000002100217308 */ /* 0x000ee20000000800 */
[----:B-----5:R-:W-:Y:S01]  /*1530*/  @!P2 FMUL R25, R25, R25 ;  /* 0x000000191919a220 */ /* 0x020fe20000400000 */
[----:B------:R-:W-:Y:S01]  /*1540*/  FSETP.GEU.AND P2, PT, R37, -126, PT ;  /* 0xc2fc00002500780b */ /* 0x000fe20003f4e000 */
[----:B------:R-:W4:Y:S04]  /*1550*/  SHFL.BFLY PT, R4, R5, 0x2, 0x1f ;  /* 0x0c401f0005047f89 */ /* 0x000f2800000e0000 */
[----:B------:R-:W-:Y:S01]  /*1560*/  @!P5 FMUL R40, R40, 0.5 ;  /* 0x3f0000002828d820 */ /* 0x000fe20000400000 */
[----:B------:R-:W5:Y:S01]  /*1570*/  MUFU.EX2 R36, R36 ;  /* 0x0000002400247308 */ /* 0x000f620000000800 */
[----:B--2---:R-:W-:Y:S01]  /*1580*/  @!P3 FMUL R29, R29, R29 ;  /* 0x0000001d1d1db220 */ /* 0x004fe20000400000 */
[----:B------:R-:W-:-:S05]  /*1590*/  FSETP.GEU.AND P3, PT, R41, -126, PT ;  /* 0xc2fc00002900780b */ /* 0x000fca0003f6e000 */
[----:B------:R-:W-:Y:S01]  /*15a0*/  @!P2 FMUL R37, R37, 0.5 ;  /* 0x3f0000002525a820 */ /* 0x000fe20000400000 */
[----:B------:R-:W2:Y:S01]  /*15b0*/  MUFU.EX2 R7, R40 ;  /* 0x0000002800077308 */ /* 0x000ea20000000800 */
[----:B---3--:R-:W-:Y:S01]  /*15c0*/  @!P4 FMUL R33, R33, R33 ;  /* 0x000000212121c220 */ /* 0x008fe20000400000 */
[----:B------:R-:W-:-:S05]  /*15d0*/  FSETP.GEU.AND P4, PT, R45, -126, PT ;  /* 0xc2fc00002d00780b */ /* 0x000fca0003f8e000 */
[----:B------:R-:W-:Y:S01]  /*15e0*/  @!P3 FMUL R41, R41, 0.5 ;  /* 0x3f0000002929b820 */ /* 0x000fe20000400000 */
[----:B------:R-:W3:Y:S01]  /*15f0*/  MUFU.EX2 R32, R32 ;  /* 0x0000002000207308 */ /* 0x000ee20000000800 */
[----:B-----5:R-:W-:Y:S01]  /*1600*/  @!P6 FMUL R36, R36, R36 ;  /* 0x000000242424e220 */ /* 0x020fe20000400000 */
[----:B------:R-:W-:Y:S02]  /*1610*/  FSETP.GEU.AND P6, PT, R48, -126, PT ;  /* 0xc2fc00003000780b */ /* 0x000fe40003fce000 */
[----:B----4-:R-:W-:-:S03]  /*1620*/  FMNMX R4, R5, R4, !PT ;  /* 0x0000000405047209 */ /* 0x010fc60007800000 */
[----:B------:R-:W-:Y:S01]  /*1630*/  @!P4 FMUL R45, R45, 0.5 ;  /* 0x3f0000002d2dc820 */ /* 0x000fe20000400000 */
[----:B------:R-:W4:Y:S01]  /*1640*/  MUFU.EX2 R37, R37 ;  /* 0x0000002500257308 */ /* 0x000f220000000800 */
[----:B--2---:R-:W-:Y:S01]  /*1650*/  @!P5 FMUL R7, R7, R7 ;  /* 0x000000070707d220 */ /* 0x004fe20000400000 */
[----:B------:R-:W-:-:S03]  /*1660*/  FSETP.GEU.AND P5, PT, R49, -126, PT ;  /* 0xc2fc00003100780b */ /* 0x000fc60003fae000 */
[----:B------:R-:W-:Y:S01]  /*1670*/  FADD R2, R24, R7 ;  /* 0x0000000718027221 */ /* 0x000fe20000000000 */
[----:B------:R-:W-:Y:S01]  /*1680*/  F2FP.F16.F32.PACK_AB R24, R25, R24 ;  /* 0x000000181918723e */ /* 0x000fe200000000ff */
[----:B------:R-:W-:Y:S01]  /*1690*/  @!P6 FMUL R48, R48, 0.5 ;  /* 0x3f0000003030e820 */ /* 0x000fe20000400000 */
[----:B------:R-:W2:Y:S01]  /*16a0*/  MUFU.EX2 R8, R41 ;  /* 0x0000002900087308 */ /* 0x000ea20000000800 */
[----:B---3--:R-:W-:Y:S01]  /*16b0*/  @!P1 FMUL R32, R32, R32 ;  /* 0x0000002020209220 */ /* 0x008fe20000400000 */
[----:B------:R-:W-:-:S05]  /*16c0*/  FSETP.GEU.AND P1, PT, R44, -126, PT ;  /* 0xc2fc00002c00780b */ /* 0x000fca0003f2e000 */
[----:B------:R-:W-:Y:S01]  /*16d0*/  @!P5 FMUL R49, R49, 0.5 ;  /* 0x3f0000003131d820 */ /* 0x000fe20000400000 */
[----:B------:R-:W3:Y:S01]  /*16e0*/  MUFU.EX2 R9, R48 ;  /* 0x0000003000097308 */ /* 0x000ee20000000800 */
[----:B----4-:R-:W-:Y:S01]  /*16f0*/  @!P2 FMUL R37, R37, R37 ;  /* 0x000000252525a220 */ /* 0x010fe20000400000 */
[----:B------:R-:W-:-:S04]  /*1700*/  FSETP.NEU.AND P2, PT, R4, -INF , PT ;  /* 0xff8000000400780b */ /* 0x000fc80003f4d000 */
[----:B------:R-:W-:Y:S01]  /*1710*/  FSEL R0, R4, RZ, P2 ;  /* 0x000000ff04007208 */ /* 0x000fe20001000000 */
[----:B------:R-:W-:Y:S01]  /*1720*/  @!P1 FMUL R44, R44, 0.5 ;  /* 0x3f0000002c2c9820 */ /* 0x000fe20000400000 */
[----:B------:R-:W4:Y:S01]  /*1730*/  MUFU.EX2 R10, R45 ;  /* 0x0000002d000a7308 */ /* 0x000f220000000800 */
[----:B--2---:R-:W-:Y:S01]  /*1740*/  @!P3 FMUL R8, R8, R8 ;  /* 0x000000080808b220 */ /* 0x004fe20000400000 */
[----:B------:R-:W-:Y:S01]  /*1750*/  FSETP.GEU.AND P2, PT, R52, -126, PT ;  /* 0xc2fc00003400780b */ /* 0x000fe20003f4e000 */
[----:B------:R-:W-:Y:S01]  /*1760*/  FMUL R0, R0, UR6 ;  /* 0x0000000600007c20 */ /* 0x000fe20008400000 */
[----:B------:R-:W-:-:S03]  /*1770*/  FSETP.GEU.AND P3, PT, R53, -126, PT ;  /* 0xc2fc00003500780b */ /* 0x000fc60003f6e000 */
[--C-:B------:R-:W-:Y:S01]  /*1780*/  FFMA R30, R30, UR6, -R0.reuse ;  /* 0x000000061e1e7c23 */ /* 0x100fe20008000800 */
[----:B------:R-:W2:Y:S01]  /*1790*/  MUFU.EX2 R6, R49 ;  /* 0x0000003100067308 */ /* 0x000ea20000000800 */
[--C-:B------:R-:W-:Y:S01]  /*17a0*/  FFMA R27, R27, UR6, -R0.reuse ;  /* 0x000000061b1b7c23 */ /* 0x100fe20008000800 */
[--C-:B------:R-:W-:Y:S01]  /*17b0*/  FFMA R31, R31, UR6, -R0.reuse ;  /* 0x000000061f1f7c23 */ /* 0x100fe20008000800 */
[--C-:B------:R-:W-:Y:S01]  /*17c0*/  FFMA R26, R26, UR6, -R0.reuse ;  /* 0x000000061a1a7c23 */ /* 0x100fe20008000800 */
[----:B---3--:R-:W-:Y:S01]  /*17d0*/  @!P6 FMUL R9, R9, R9 ;  /* 0x000000090909e220 */ /* 0x008fe20000400000 */
[----:B------:R-:W-:Y:S01]  /*17e0*/  FSETP.GEU.AND P6, PT, R30, -126, PT ;  /* 0xc2fc00001e00780b */ /* 0x000fe20003fce000 */
[--C-:B------:R-:W-:Y:S01]  /*17f0*/  FFMA R42, R42, UR6, -R0.reuse ;  /* 0x000000062a2a7c23 */ /* 0x100fe20008000800 */
[----:B------:R-:W-:Y:S01]  /*1800*/  @!P2 FMUL R52, R52, 0.5 ;  /* 0x3f0000003434a820 */ /* 0x000fe20000400000 */
[----:B------:R-:W3:Y:S01]  /*1810*/  MUFU.EX2 R5, R44 ;  /* 0x0000002c00057308 */ /* 0x000ee20000000800 */
[----:B----4-:R-:W-:Y:S01]  /*1820*/  @!P4 FMUL R10, R10, R10 ;  /* 0x0000000a0a0ac220 */ /* 0x010fe20000400000 */
[----:B------:R-:W-:Y:S01]  /*1830*/  FSETP.GEU.AND P4, PT, R27, -126, PT ;  /* 0xc2fc00001b00780b */ /* 0x000fe20003f8e000 */
[----:B------:R-:W-:Y:S01]  /*1840*/  @!P3 FMUL R53, R53, 0.5 ;  /* 0x3f0000003535b820 */ /* 0x000fe20000400000 */
[--C-:B------:R-:W-:Y:S01]  /*1850*/  FFMA R34, R34, UR6, -R0.reuse ;  /* 0x0000000622227c23 */ /* 0x100fe20008000800 */
[--C-:B------:R-:W-:Y:S01]  /*1860*/  FFMA R35, R35, UR6, -R0.reuse ;  /* 0x0000000623237c23 */ /* 0x100fe20008000800 */
[--C-:B------:R-:W-:Y:S01]  /*1870*/  FFMA R39, R39, UR6, -R0.reuse ;  /* 0x0000000627277c23 */ /* 0x100fe20008000800 */
[--C-:B------:R-:W-:Y:S01]  /*1880*/  FFMA R50, R50, UR6, -R0.reuse ;  /* 0x0000000632327c23 */ /* 0x100fe20008000800 */
[----:B------:R-:W4:Y:S01]  /*1890*/  MUFU.EX2 R11, R52 ;  /* 0x00000034000b7308 */ /* 0x000f220000000800 */
[----:B--2---:R-:W-:Y:S01]  /*18a0*/  @!P5 FMUL R6, R6, R6 ;  /* 0x000000060606d220 */ /* 0x004fe20000400000 */
[----:B------:R-:W-:Y:S01]  /*18b0*/  FSETP.GEU.AND P5, PT, R31, -126, PT ;  /* 0xc2fc00001f00780b */ /* 0x000fe20003fae000 */
[----:B------:R-:W-:Y:S01]  /*18c0*/  @!P6 FMUL R30, R30, 0.5 ;  /* 0x3f0000001e1ee820 */ /* 0x000fe20000400000 */
[--C-:B------:R-:W-:Y:S01]  /*18d0*/  FFMA R38, R38, UR6, -R0.reuse ;  /* 0x0000000626267c23 */ /* 0x100fe20008000800 */
[--C-:B------:R-:W-:Y:S01]  /*18e0*/  FFMA R43, R43, UR6, -R0.reuse ;  /* 0x000000062b2b7c23 */ /* 0x100fe20008000800 */
[--C-:B------:R-:W-:Y:S01]  /*18f0*/  FFMA R46, R46, UR6, -R0.reuse ;  /* 0x000000062e2e7c23 */ /* 0x100fe20008000800 */
[----:B------:R-:W-:Y:S01]  /*1900*/  @!P4 FMUL R27, R27, 0.5 ;  /* 0x3f0000001b1bc820 */ /* 0x000fe20000400000 */
[----:B------:R-:W2:Y:S01]  /*1910*/  MUFU.EX2 R15, R30 ;  /* 0x0000001e000f7308 */ /* 0x000ea20000000800 */
[----:B---3--:R-:W-:Y:S01]  /*1920*/  @!P1 FMUL R5, R5, R5 ;  /* 0x0000000505059220 */ /* 0x008fe20000400000 */
[----:B------:R-:W-:Y:S01]  /*1930*/  FSETP.GEU.AND P1, PT, R26, -126, PT ;  /* 0xc2fc00001a00780b */ /* 0x000fe20003f2e000 */
[--C-:B------:R-:W-:Y:S01]  /*1940*/  FFMA R51, R51, UR6, -R0.reuse ;  /* 0x0000000633337c23 */ /* 0x100fe20008000800 */
[--C-:B------:R-:W-:Y:S01]  /*1950*/  FFMA R54, R54, UR6, -R0.reuse ;  /* 0x0000000636367c23 */ /* 0x100fe20008000800 */
[--C-:B------:R-:W-:Y:S01]  /*1960*/  FFMA R47, R47, UR6, -R0.reuse ;  /* 0x000000062f2f7c23 */ /* 0x100fe20008000800 */
[----:B------:R-:W-:Y:S01]  /*1970*/  FFMA R0, R55, UR6, -R0 ;  /* 0x0000000637007c23 */ /* 0x000fe20008000800 */
[----:B------:R-:W-:Y:S01]  /*1980*/  @!P5 FMUL R31, R31, 0.5 ;  /* 0x3f0000001f1fd820 */ /* 0x000fe20000400000 */
[----:B------:R-:W3:Y:S01]  /*1990*/  MUFU.EX2 R12, R53 ;  /* 0x00000035000c7308 */ /* 0x000ee20000000800 */
[----:B----4-:R-:W-:Y:S01]  /*19a0*/  @!P2 FMUL R11, R11, R11 ;  /* 0x0000000b0b0ba220 */ /* 0x010fe20000400000 */
[----:B------:R-:W-:Y:S01]  /*19b0*/  FSETP.GEU.AND P2, PT, R34, -126, PT ;  /* 0xc2fc00002200780b */ /* 0x000fe20003f4e000 */
[----:B------:R-:W-:Y:S01]  /*19c0*/  FADD R19, R32, R9 ;  /* 0x0000000920137221 */ /* 0x000fe20000000000 */
[----:B------:R-:W-:Y:S01]  /*19d0*/  FADD R21, R28, R5 ;  /* 0x000000051c157221 */ /* 0x000fe20000000000 */
[----:B------:R-:W-:Y:S01]  /*19e0*/  FADD R23, R33, R6 ;  /* 0x0000000621177221 */ /* 0x000fe20000000000 */
[----:B------:R-:W-:Y:S01]  /*19f0*/  FADD R22, R29, R10 ;  /* 0x0000000a1d167221 */ /* 0x000fe20000000000 */
[----:B------:R-:W-:Y:S01]  /*1a00*/  @!P1 FMUL R26, R26, 0.5 ;  /* 0x3f0000001a1a9820 */ /* 0x000fe20000400000 */
[----:B------:R4:W5:Y:S01]  /*1a10*/  MUFU.EX2 R14, R27 ;  /* 0x0000001b000e7308 */ /* 0x0009620000000800 */
[----:B--2---:R-:W-:Y:S01]  /*1a20*/  @!P6 FMUL R15, R15, R15 ;  /* 0x0000000f0f0fe220 */ /* 0x004fe20000400000 */
[----:B------:R-:W-:Y:S01]  /*1a30*/  FSETP.GEU.AND P6, PT, R42, -126, PT ;  /* 0xc2fc00002a00780b */ /* 0x000fe20003fce000 */
[----:B------:R-:W-:Y:S01]  /*1a40*/  FADD R30, R2, R19 ;  /* 0x00000013021e7221 */ /* 0x000fe20000000000 */
[----:B------:R-:W-:Y:S01]  /*1a50*/  FADD R2, R25, R8 ;  /* 0x0000000819027221 */ /* 0x000fe20000000000 */
[----:B------:R-:W-:-:S02]  /*1a60*/  ULOP3.LUT UR6, UR21, 0x8, URZ, 0xc, !UPT ;  /* 0x0000000815067892 */ /* 0x000fc4000f8e0c3f */
[----:B------:R-:W-:Y:S01]  /*1a70*/  @!P2 FMUL R34, R34, 0.5 ;  /* 0x3f0000002222a820 */ /* 0x000fe20000400000 */
[----:B------:R-:W2:Y:S01]  /*1a80*/  MUFU.EX2 R16, R31 ;  /* 0x0000001f00107308 */ /* 0x000ea20000000800 */
[----:B---3--:R-:W-:Y:S01]  /*1a90*/  @!P3 FMUL R12, R12, R12 ;  /* 0x0000000c0c0cb220 */ /* 0x008fe20000400000 */
[----:B------:R-:W-:Y:S01]  /*1aa0*/  FSETP.GEU.AND P3, PT, R35, -126, PT ;  /* 0xc2fc00002300780b */ /* 0x000fe20003f6e000 */
[----:B------:R-:W-:Y:S02]  /*1ab0*/  FADD R2, R2, R23 ;  /* 0x0000001702027221 */ /* 0x000fe40000000000 */
[----:B----4-:R-:W-:Y:S02]  /*1ac0*/  FADD R27, R37, R12 ;  /* 0x0000000c251b7221 */ /* 0x010fe40000000000 */
[----:B------:R-:W-:Y:S01]  /*1ad0*/  @!P6 FMUL R42, R42, 0.5 ;  /* 0x3f0000002a2ae820 */ /* 0x000fe20000400000 */
[----:B------:R3:W4:Y:S01]  /*1ae0*/  MUFU.EX2 R13, R26 ;  /* 0x0000001a000d7308 */ /* 0x0007220000000800 */
[----:B-----5:R-:W-:Y:S01]  /*1af0*/  @!P4 FMUL R14, R14, R14 ;  /* 0x0000000e0e0ec220 */ /* 0x020fe20000400000 */
[----:B------:R-:W-:Y:S01]  /*1b00*/  FSETP.GEU.AND P4, PT, R39, -126, PT ;  /* 0xc2fc00002700780b */ /* 0x000fe20003f8e000 */
[----:B------:R-:W-:-:S04]  /*1b10*/  FADD R27, R22, R27 ;  /* 0x0000001b161b7221 */ /* 0x000fc80000000000 */
[----:B------:R-:W-:Y:S01]  /*1b20*/  @!P3 FMUL R35, R35, 0.5 ;  /* 0x3f0000002323b820 */ /* 0x000fe20000400000 */
[----:B------:R-:W5:Y:S01]  /*1b30*/  MUFU.EX2 R17, R34 ;  /* 0x0000002200117308 */ /* 0x000f620000000800 */
[----:B--2---:R-:W-:Y:S01]  /*1b40*/  @!P5 FMUL R16, R16, R16 ;  /* 0x000000101010d220 */ /* 0x004fe20000400000 */
[----:B------:R-:W-:Y:S01]  /*1b50*/  FSETP.GEU.AND P5, PT, R50, -126, PT ;  /* 0xc2fc00003200780b */ /* 0x000fe20003fae000 */
[----:B---3--:R-:W-:Y:S01]  /*1b60*/  FADD R26, R36, R11 ;  /* 0x0000000b241a7221 */ /* 0x008fe20000000000 */
[----:B------:R-:W-:Y:S02]  /*1b70*/  FADD R2, R2, R27 ;  /* 0x0000001b02027221 */ /* 0x000fe40000000000 */
[----:B------:R-:W-:Y:S01]  /*1b80*/  F2FP.F16.F32.PACK_AB R27, R16, R15 ;  /* 0x0000000f101b723e */ /* 0x000fe200000000ff */
[----:B------:R-:W-:Y:S01]  /*1b90*/  @!P4 FMUL R39, R39, 0.5 ;  /* 0x3f0000002727c820 */ /* 0x000fe20000400000 */
[----:B------:R-:W2:Y:S01]  /*1ba0*/  MUFU.EX2 R18, R35 ;  /* 0x0000002300127308 */ /* 0x000ea20000000800 */
[----:B----4-:R-:W-:Y:S01]  /*1bb0*/  @!P1 FMUL R13, R13, R13 ;  /* 0x0000000d0d0d9220 */ /* 0x010fe20000400000 */
[----:B------:R-:W-:Y:S01]  /*1bc0*/  FSETP.GEU.AND P1, PT, R38, -126, PT ;  /* 0xc2fc00002600780b */ /* 0x000fe20003f2e000 */
[----:B------:R-:W-:-:S03]  /*1bd0*/  FADD R21, R21, R26 ;  /* 0x0000001a15157221 */ /* 0x000fc60000000000 */
[----:B------:R-:W-:Y:S01]  /*1be0*/  F2FP.F16.F32.PACK_AB R25, R14, R13 ;  /* 0x0000000d0e19723e */ /* 0x000fe200000000ff */
[----:B------:R-:W-:Y:S01]  /*1bf0*/  @!P5 FMUL R50, R50, 0.5 ;  /* 0x3f0000003232d820 */ /* 0x000fe20000400000 */
[----:B------:R-:W3:Y:S01]  /*1c00*/  MUFU.EX2 R20, R39 ;  /* 0x0000002700147308 */ /* 0x000ee20000000800 */
[----:B-----5:R-:W-:Y:S01]  /*1c10*/  @!P2 FMUL R17, R17, R17 ;  /* 0x000000111111a220 */ /* 0x020fe20000400000 */
[----:B------:R-:W-:Y:S01]  /*1c20*/  FSETP.GEU.AND P2, PT, R43, -126, PT ;  /* 0xc2fc00002b00780b */ /* 0x000fe20003f4e000 */
[----:B------:R-:W-:Y:S01]  /*1c30*/  FADD R21, R30, R21 ;  /* 0x000000151e157221 */ /* 0x000fe20000000000 */
[----:B------:R-:W-:Y:S02]  /*1c40*/  F2FP.F16.F32.PACK_AB R30, R37, R36 ;  /* 0x00000024251e723e */ /* 0x000fe400000000ff */
[----:B------:R-:W-:Y:S01]  /*1c50*/  F2FP.F16.F32.PACK_AB R36, R6, R9 ;  /* 0x000000090624723e */ /* 0x000fe200000000ff */
[----:B------:R-:W-:Y:S01]  /*1c60*/  @!P1 FMUL R38, R38, 0.5 ;  /* 0x3f00000026269820 */ /* 0x000fe20000400000 */
[----:B------:R-:W4:Y:S01]  /*1c70*/  MUFU.EX2 R42, R42 ;  /* 0x0000002a002a7308 */ /* 0x000f220000000800 */
[----:B--2---:R-:W-:Y:S01]  /*1c80*/  @!P3 FMUL R18, R18, R18 ;  /* 0x000000121212b220 */ /* 0x004fe20000400000 */
[----:B------:R-:W-:-:S05]  /*1c90*/  FSETP.GEU.AND P3, PT, R46, -126, PT ;  /* 0xc2fc00002e00780b */ /* 0x000fca0003f6e000 */
[----:B------:R-:W-:Y:S01]  /*1ca0*/  @!P2 FMUL R43, R43, 0.5 ;  /* 0x3f0000002b2ba820 */ /* 0x000fe20000400000 */
[----:B------:R2:W5:Y:S01]  /*1cb0*/  MUFU.EX2 R31, R38 ;  /* 0x00000026001f7308 */ /* 0x0005620000000800 */
[----:B---3--:R-:W-:Y:S01]  /*1cc0*/  @!P4 FMUL R20, R20, R20 ;  /* 0x000000141414c220 */ /* 0x008fe20000400000 */
[----:B------:R-:W-:-:S05]  /*1cd0*/  FSETP.GEU.AND P4, PT, R51, -126, PT ;  /* 0xc2fc00003300780b */ /* 0x000fca0003f8e000 */
[----:B------:R-:W-:Y:S01]  /*1ce0*/  @!P3 FMUL R46, R46, 0.5 ;  /* 0x3f0000002e2eb820 */ /* 0x000fe20000400000 */
[----:B------:R-:W3:Y:S01]  /*1cf0*/  MUFU.EX2 R50, R50 ;  /* 0x0000003200327308 */ /* 0x000ee20000000800 */
[----:B----4-:R-:W-:Y:S01]  /*1d00*/  @!P6 FMUL R42, R42, R42 ;  /* 0x0000002a2a2ae220 */ /* 0x010fe20000400000 */
[----:B------:R-:W-:Y:S02]  /*1d10*/  FSETP.GEU.AND P6, PT, R54, -126, PT ;  /* 0xc2fc00003600780b */ /* 0x000fe40003fce000 */
[----:B--2---:R-:W-:Y:S01]  /*1d20*/  F2FP.F16.F32.PACK_AB R38, R12, R11 ;  /* 0x0000000b0c26723e */ /* 0x004fe200000000ff */
[----:B------:R-:W-:Y:S02]  /*1d30*/  FADD R34, R13, R42 ;  /* 0x0000002a0d227221 */ /* 0x000fe40000000000 */
[----:B------:R-:W-:Y:S01]  /*1d40*/  @!P4 FMUL R51, R51, 0.5 ;  /* 0x3f0000003333c820 */ /* 0x000fe20000400000 */
[----:B------:R-:W2:Y:S01]  /*1d50*/  MUFU.EX2 R43, R43 ;  /* 0x0000002b002b7308 */ /* 0x000ea20000000800 */
[----:B-----5:R-:W-:Y:S01]  /*1d60*/  @!P1 FMUL R31, R31, R31 ;  /* 0x0000001f1f1f9220 */ /* 0x020fe20000400000 */
[----:B------:R-:W-:-:S05]  /*1d70*/  FSETP.GEU.AND P1, PT, R47, -126, PT ;  /* 0xc2fc00002f00780b */ /* 0x000fca0003f2e000 */
[----:B------:R-:W-:Y:S01]  /*1d80*/  @!P6 FMUL R54, R54, 0.5 ;  /* 0x3f0000003636e820 */ /* 0x000fe20000400000 */
[----:B------:R-:W4:Y:S01]  /*1d90*/  MUFU.EX2 R46, R46 ;  /* 0x0000002e002e7308 */ /* 0x000f220000000800 */
[----:B---3--:R-:W-:Y:S01]  /*1da0*/  @!P5 FMUL R50, R50, R50 ;  /* 0x000000323232d220 */ /* 0x008fe20000400000 */
[----:B------:R-:W-:-:S03]  /*1db0*/  FSETP.GEU.AND P5, PT, R0, -126, PT ;  /* 0xc2fc00000000780b */ /* 0x000fc60003fae000 */
[----:B------:R-:W-:Y:S02]  /*1dc0*/  FADD R39, R17, R50 ;  /* 0x0000003211277221 */ /* 0x000fe40000000000 */
[----:B------:R-:W-:Y:S01]  /*1dd0*/  @!P1 FMUL R47, R47, 0.5 ;  /* 0x3f0000002f2f9820 */ /* 0x000fe20000400000 */
[----:B------:R-:W3:Y:S01]  /*1de0*/  MUFU.EX2 R51, R51 ;  /* 0x0000003300337308 */ /* 0x000ee20000000800 */
[----:B--2---:R-:W-:Y:S01]  /*1df0*/  @!P2 FMUL R43, R43, R43 ;  /* 0x0000002b2b2ba220 */ /* 0x004fe20000400000 */
[----:B------:R-:W-:-:S05]  /*1e00*/  FADD R34, R34, R39 ;  /* 0x0000002722227221 */ /* 0x000fca0000000000 */
[----:B------:R-:W-:Y:S01]  /*1e10*/  @!P5 FMUL R0, R0, 0.5 ;  /* 0x3f0000000000d820 */ /* 0x000fe20000400000 */
[----:B------:R-:W2:Y:S01]  /*1e20*/  MUFU.EX2 R35, R47 ;  /* 0x0000002f00237308 */ /* 0x000ea20000000800 */
[----:B----4-:R-:W-:-:S04]  /*1e30*/  @!P3 FMUL R46, R46, R46 ;  /* 0x0000002e2e2eb220 */ /* 0x010fc80000400000 */
[----:B------:R-:W-:-:S03]  /*1e40*/  FADD R22, R15, R46 ;  /* 0x0000002e0f167221 */ /* 0x000fc60000000000 */
[----:B------:R-:W4:Y:S01]  /*1e50*/  MUFU.EX2 R54, R54 ;  /* 0x0000003600367308 */ /* 0x000f220000000800 */
[----:B---3--:R-:W-:-:S04]  /*1e60*/  @!P4 FMUL R51, R51, R51 ;  /* 0x000000333333c220 */ /* 0x008fc80000400000 */
[----:B------:R-:W-:Y:S01]  /*1e70*/  FADD R39, R18, R51 ;  /* 0x0000003312277221 */ /* 0x000fe20000000000 */
[----:B------:R-:W-:Y:S02]  /*1e80*/  F2FP.F16.F32.PACK_AB R37, R51, R50 ;  /* 0x000000323325723e */ /* 0x000fe400000000ff */
[----:B------:R3:W5:Y:S01]  /*1e90*/  MUFU.EX2 R19, R0 ;  /* 0x0000000000137308 */ /* 0x0007620000000800 */
[----:B--2---:R-:W-:-:S04]  /*1ea0*/  @!P1 FMUL R35, R35, R35 ;  /* 0x0000002323239220 */ /* 0x004fc80000400000 */
[----:B------:R-:W-:Y:S01]  /*1eb0*/  FADD R23, R16, R35 ;  /* 0x0000002310177221 */ /* 0x000fe20000000000 */
[----:B------:R-:W-:Y:S01]  /*1ec0*/  F2FP.F16.F32.PACK_AB R35, R35, R46 ;  /* 0x0000002e2323723e */ /* 0x000fe200000000ff */
[----:B----4-:R-:W-:Y:S01]  /*1ed0*/  @!P6 FMUL R54, R54, R54 ;  /* 0x000000363636e220 */ /* 0x010fe20000400000 */
[----:B---3--:R-:W-:-:S03]  /*1ee0*/  FADD R0, R14, R43 ;  /* 0x0000002b0e007221 */ /* 0x008fc60000000000 */
[----:B------:R-:W-:Y:S01]  /*1ef0*/  FADD R41, R31, R54 ;  /* 0x000000361f297221 */ /* 0x000fe20000000000 */
[----:B------:R-:W-:Y:S01]  /*1f00*/  FADD R0, R0, R39 ;  /* 0x0000002700007221 */ /* 0x000fe20000000000 */
[----:B------:R-:W-:Y:S01]  /*1f10*/  F2FP.F16.F32.PACK_AB R31, R20, R31 ;  /* 0x0000001f141f723e */ /* 0x000fe200000000ff */
[----:B-----5:R-:W-:Y:S01]  /*1f20*/  @!P5 FMUL R19, R19, R19 ;  /* 0x000000131313d220 */ /* 0x020fe20000400000 */
[----:B------:R-:W-:Y:S01]  /*1f30*/  FADD R41, R22, R41 ;  /* 0x0000002916297221 */ /* 0x000fe20000000000 */
[----:B------:R-:W-:Y:S02]  /*1f40*/  MOV R22, UR6 ;  /* 0x0000000600167c02 */ /* 0x000fe40008000f00 */
[----:B------:R-:W-:Y:S01]  /*1f50*/  FADD R26, R20, R19 ;  /* 0x00000013141a7221 */ /* 0x000fe20000000000 */
[----:B------:R-:W-:Y:S01]  /*1f60*/  FADD R34, R34, R41 ;  /* 0x0000002922227221 */ /* 0x000fe20000000000 */
[----:B------:R2:W-:Y:S02]  /*1f70*/  SYNCS.ARRIVE.TRANS64.A1T0 RZ, [R22+UR23], RZ ;  /* 0x000000ff16ff79a7 */ /* 0x0005e40008100017 */
[----:B------:R-:W-:Y:S01]  /*1f80*/  FADD R23, R23, R26 ;  /* 0x0000001a17177221 */ /* 0x000fe20000000000 */
[----:B------:R-:W-:-:S02]  /*1f90*/  F2FP.F16.F32.PACK_AB R26, R29, R28 ;  /* 0x0000001c1d1a723e */ /* 0x000fc400000000ff */
[----:B------:R-:W-:Y:S01]  /*1fa0*/  F2FP.F16.F32.PACK_AB R28, R33, R32 ;  /* 0x00000020211c723e */ /* 0x000fe200000000ff */
[----:B------:R-:W-:Y:S01]  /*1fb0*/  FADD R23, R0, R23 ;  /* 0x0000001700177221 */ /* 0x000fe20000000000 */
[----:B------:R-:W-:Y:S01]  /*1fc0*/  FADD R0, R21, R2 ;  /* 0x0000000215007221 */ /* 0x000fe20000000000 */
[----:B------:R-:W-:Y:S02]  /*1fd0*/  F2FP.F16.F32.PACK_AB R32, R8, R7 ;  /* 0x000000070820723e */ /* 0x000fe400000000ff */
[----:B------:R-:W-:Y:S01]  /*1fe0*/  FADD R2, R34, R23 ;  /* 0x0000001722027221 */ /* 0x000fe20000000000 */
[----:B------:R-:W-:Y:S02]  /*1ff0*/  F2FP.F16.F32.PACK_AB R34, R10, R5 ;  /* 0x000000050a22723e */ /* 0x000fe400000000ff */
[----:B------:R-:W-:Y:S02]  /*2000*/  F2FP.F16.F32.PACK_AB R29, R18, R17 ;  /* 0x00000011121d723e */ /* 0x000fe400000000ff */
[----:B------:R-:W-:Y:S01]  /*2010*/  F2FP.F16.F32.PACK_AB R33, R43, R42 ;  /* 0x0000002a2b21723e */ /* 0x000fe200000000ff */
[----:B--2---:R-:W-:Y:S06]  /*2020*/  @!P0 BRA `(.L_x_19) ;  /* 0x0000000000048947 */ /* 0x004fec0003800000 */
[----:B-1----:R-:W-:Y:S01]  /*2030*/  BPT.TRAP 0x1 ;  /* 0x000000040000795c */ /* 0x002fe20000300000 */
.L_x_19:
[----:B------:R-:W2:Y:S02]  /*2040*/  SYNCS.PHASECHK.TRANS64.TRYWAIT P1, [UR37+0xe008], R56 ;  /* 0x00e00838ff0075a7 */ /* 0x000ea40008020165 */
[----:B--2---:R-:W-:Y:S05]  /*2050*/  @!P1 BRA `(.L_x_20) ;  /* 0x0000004000209947 */ /* 0x004fea0003800000 */
.L_x_92:
[----:B------:R-:W-:Y:S01]  /*2060*/  UIADD3 UR6, UR20, 0x200, URZ ;  /* 0x0000020014067890 */ /* 0x000fe2000fffe03f */
[----:B--2---:R-:W-:Y:S01]  /*2070*/  WARPGROUP.ARRIVE ;  /* 0x00000000000079c5 */ /* 0x004fe20000000000 */
[----:B------:R-:W-:Y:S01]  /*2080*/  UMOV UR7, 0x40000040 ;  /* 0x4000004000077882 */ /* 0x000fe20000000000 */
[----:B------:R-:W-:-:S06]  /*2090*/  F2FP.F16.F32.PACK_AB R39, R19, R54 ;  /* 0x000000361327723e */ /* 0x000fcc00000000ff */
[----:B------:R-:W-:Y:S01]  /*20a0*/  HGMMA.64x64x16.F32 R56, R24, gdesc[UR4].tnspB, RZ, !UPT, gsb0 ;  /* 0x40e0000418387df0 */ /* 0x000fe2000c0008ff */
[----:B------:R-:W-:Y:S01]  /*20b0*/  UIADD3 UR6, UR20, 0x280, URZ ;  /* 0x0000028014067890 */ /* 0x000fe2000fffe03f */
[----:B------:R-:W-:Y:S01]  /*20c0*/  UMOV UR7, 0x40000040 ;  /* 0x4000004000077882 */ /* 0x000fe20000000000 */
[----:B------:R-:W-:Y:S02]  /*20d0*/  WARPGROUP.DEPBAR.LE gsb0, 0x0 ;  /* 0x00008000000079c5 */ /* 0x000fe40000010000 */
[----:B------:R-:W-:-:S06]  /*20e0*/  WARPGROUP.ARRIVE ;  /* 0x00000000000079c5 */ /* 0x000fcc0000000000 */
[----:B------:R-:W-:Y:S01]  /*20f0*/  HGMMA.64x64x16.F32 R56, R28, gdesc[UR4].tnspB, R56, gsb0 ;  /* 0x40e000041c387df0 */ /* 0x000fe20008000838 */
        /* <DEDUP_REMOVED lines=9> */
[----:B------:R-:W-:Y:S03]  /*2190*/  HGMMA.64x64x16.F32 R56, R36, gdesc[UR4].tnspB, R56, gsb0 ;  /* 0x40e0000424387df0 */ /* 0x000fe60008000838 */
[----:B------:R-:W-:Y:S02]  /*21a0*/  WARPGROUP.DEPBAR.LE gsb0, 0x0 ;  /* 0x00008000000079c5 */ /* 0x000fe40000010000 */
[----:B------:R-:W-:Y:S05]  /*21b0*/  @!P0 BRA `(.L_x_21) ;  /* 0x0000000000048947 */ /* 0x000fea0003800000 */
[----:B-1----:R-:W-:Y:S01]  /*21c0*/  BPT.TRAP 0x1 ;  /* 0x000000040000795c */ /* 0x002fe20000300000 */
.L_x_21:
[----:B------:R-:W-:Y:S02]  /*21d0*/  UISETP.EQ.AND UP0, UPT, UR36, URZ, !UP0 ;  /* 0x0000003f2400728c */ /* 0x000fe4000c702270 */
[----:B------:R-:W-:Y:S02]  /*21e0*/  UIADD3 UR6, UR37, 0xe028, URZ ;  /* 0x0000e02825067890 */ /* 0x000fe4000fffe03f */
[----:B------:R-:W-:Y:S02]  /*21f0*/  USEL UR7, URZ, 0x1, !UP0 ;  /* 0x000000013f077887 */ /* 0x000fe4000c000000 */
[----:B------:R-:W-:Y:S02]  /*2200*/  UPRMT UR6, URZ, 0x654, UR6 ;  /* 0x000006543f067896 */ /* 0x000fe40008000006 */
[----:B------:R-:W-:-:S04]  /*2210*/  USEL UR7, UR7, 0x2, UP1 ;  /* 0x0000000207077887 */ /* 0x000fc80008800000 */
[----:B------:R-:W-:-:S03]  /*2220*/  UISETP.GT.U32.AND UP0, UPT, UR7, 0x1, UPT ;  /* 0x000000010700788c */ /* 0x000fc6000bf04070 */
[----:B------:R-:W-:Y:S03]  /*2230*/  SYNCS.ARRIVE.TRANS64.RED.A1T0 RZ, [UR6], RZ ;  /* 0x000000ffffff79a7 */ /* 0x000fe60008100406 */
[----:B------:R-:W-:-:S13]  /*2240*/  PLOP3.LUT P1, PT, PT, PT, UP0, 0x80, 0x0 ;  /* 0x000000000000781c */ /* 0x000fda0003f2f008 */
[----:B------:R-:W-:Y:S05]  /*2250*/  @P1 BRA `(.L_x_22) ;  /* 0x0000000000041947 */ /* 0x000fea0003800000 */
[----:B-1----:R-:W-:Y:S01]  /*2260*/  BPT.TRAP 0x1 ;  /* 0x000000040000795c */ /* 0x002fe20000300000 */
.L_x_22:
[----:B------:R-:W2:Y:S02]  /*2270*/  LDC R5, c[0x0][0x28c] ;  /* 0x0000a300ff057b82 */ /* 0x000ea40000000800 */
[----:B--2---:R-:W-:-:S13]  /*2280*/  ISETP.GE.AND P2, PT, R5, 0x41, PT ;  /* 0x000000410500780c */ /* 0x004fda0003f46270 */
[----:B------:R-:W-:Y:S05]  /*2290*/  @!P2 BRA `(.L_x_23) ;  /* 0x000000180048a947 */ /* 0x000fea0003800000 */
[----:B------:R-:W-:Y:S01]  /*22a0*/  VIADD R5, R5, 0x3f ;  /* 0x0000003f05057836 */ /* 0x000fe20000000000 */
[----:B------:R-:W-:Y:S01]  /*22b0*/  MOV R7, R3 ;  /* 0x0000000300077202 */ /* 0x000fe20000000f00 */
[----:B------:R-:W-:Y:S01]  /*22c0*/  IMAD.MOV.U32 R9, RZ, RZ, R4 ;  /* 0x000000ffff097224 */ /* 0x000fe200078e0004 */
[----:B------:R-:W-:Y:S01]  /*22d0*/  UMOV UR21, 0x2 ;  /* 0x0000000200157882 */ /* 0x000fe20000000000 */
[----:B------:R-:W-:Y:S01]  /*22e0*/  UMOV UR23, 0x1 ;  /* 0x0000000100177882 */ /* 0x000fe20000000000 */
[----:B------:R-:W-:Y:S01]  /*22f0*/  SHF.R.S32.HI R6, RZ, 0x1f, R5 ;  /* 0x0000001fff067819 */ /* 0x000fe20000011405 */
[----:B------:R-:W-:-:S03]  /*2300*/  ULDC UR24, c[0x0][0x604] ;  /* 0x0001810000187ab9 */ /* 0x000fc60000000800 */
[----:B------:R-:W-:Y:S02]  /*2310*/  LEA.HI R6, R6, R5, RZ, 0x6 ;  /* 0x0000000506067211 */ /* 0x000fe400078f30ff */
[----:B------:R-:W-:Y:S02]  /*2320*/  MOV R5, RZ ;  /* 0x000000ff00057202 */ /* 0x000fe40000000f00 */
[----:B------:R-:W-:-:S07]  /*2330*/  SHF.R.S32.HI R6, RZ, 0x6, R6 ;  /* 0x00000006ff067819 */ /* 0x000fce0000011406 */
.L_x_34:
[----:B------:R-:W-:-:S13]  /*2340*/  PLOP3.LUT P3, PT, PT, PT, UP1, 0x80, 0x0 ;  /* 0x000000000000781c */ /* 0x000fda0003f6f018 */
[----:B------:R-:W-:Y:S05]  /*2350*/  @!P3 BRA `(.L_x_24) ;  /* 0x000000000004b947 */ /* 0x000fea0003800000 */
[----:B-1----:R-:W-:Y:S01]  /*2360*/  BPT.TRAP 0x1 ;  /* 0x000000040000795c */ /* 0x002fe20000300000 */
.L_x_24:
[----:B------:R-:W-:Y:S01]  /*2370*/  ULEA UR6, UR21, UR37, 0x3 ;  /* 0x0000002515067291 */ /* 0x000fe2000f8e183f */
[----:B------:R-:W-:-:S08]  /*2380*/  SHF.L.U32 R3, R5, 0x1f, RZ ;  /* 0x0000001f05037819 */ /* 0x000fd000000006ff */
[----:B------:R-:W2:Y:S02]  /*2390*/  SYNCS.PHASECHK.TRANS64.TRYWAIT P2, [UR6+0xe000], R3 ;  /* 0x00e00003ff0075a7 */ /* 0x000ea40008040146 */
[----:B--2---:R-:W-:Y:S05]  /*23a0*/  @!P2 BRA `(.L_x_25) ;  /* 0x0000003c0064a947 */ /* 0x004fea0003800000 */
.L_x_93:
[----:B------:R-:W-:Y:S01]  /*23b0*/  ULEA UR6, UR21, UR22, 0x9 ;  /* 0x0000001615067291 */ /* 0x000fe2000f8e483f */
[----:B------:R-:W-:Y:S01]  /*23c0*/  WARPGROUP.ARRIVE ;  /* 0x00000000000079c5 */ /* 0x000fe20000000000 */
[----:B------:R-:W-:Y:S01]  /*23d0*/  UMOV UR7, 0x40000040 ;  /* 0x4000004000077882 */ /* 0x000fe20000000000 */
[----:B------:R-:W-:Y:S01]  /*23e0*/  UMOV UR11, 0x40000040 ;  /* 0x40000040000b7882 */ /* 0x000fe20000000000 */
[----:B------:R-:W-:Y:S02]  /*23f0*/  UIADD3 UR10, UR6, 0x2, URZ ;  /* 0x00000002060a7890 */ /* 0x000fe4000fffe03f */
[----:B------:R-:W-:Y:S01]  /*2400*/  UIADD3 UR14, UR6, 0x4, URZ ;  /* 0x00000004060e7890 */ /* 0x000fe2000fffe03f */
[----:B------:R-:W-:Y:S02]  /*2410*/  UMOV UR15, 0x40000040 ;  /* 0x40000040000f7882 */ /* 0x000fe40000000000 */
[----:B------:R-:W-:Y:S01]  /*2420*/  HGMMA.64x64x16.F32 R24, gdesc[UR4], RZ, !UPT, gsb0 ;  /* 0x00e00000041879f0 */ /* 0x000fe2000c0008ff */
[----:B------:R-:W-:Y:S01]  /*2430*/  UIADD3 UR18, UR6, 0x6, URZ ;  /* 0x0000000606127890 */ /* 0x000fe2000fffe03f */
[----:B------:R-:W-:Y:S01]  /*2440*/  UMOV UR19, 0x40000040 ;  /* 0x4000004000137882 */ /* 0x000fe20000000000 */
[----:B------:R-:W-:-:S04]  /*2450*/  UIADD3 UR21, UR21, 0x1, URZ ;  /* 0x0000000115157890 */ /* 0x000fc8000fffe03f */
[----:B------:R-:W-:-:S04]  /*2460*/  UISETP.NE.AND UP0, UPT, UR21, 0x5, UPT ;  /* 0x000000051500788c */ /* 0x000fc8000bf05270 */
[----:B------:R-:W-:Y:S02]  /*2470*/  USEL UR6, URZ, 0x1, UP0 ;  /* 0x000000013f067887 */ /* 0x000fe40008000000 */
[----:B------:R-:W-:-:S04]  /*2480*/  USEL UR21, UR21, URZ, UP0 ;  /* 0x0000003f15157287 */ /* 0x000fc80008000000 */
[----:B------:R-:W-:Y:S01]  /*2490*/  LOP3.LUT R88, R5, UR6, RZ, 0x3c, !PT ;  /* 0x0000000605587c12 */ /* 0x000fe2000f8e3cff */
        /* <DEDUP_REMOVED lines=10> */
[----:B------:R-:W-:Y:S05]  /*2540*/  @!P3 BRA `(.L_x_26) ;  /* 0x000000000004b947 */ /* 0x000fea0003800000 */
[----:B-1----:R-:W-:Y:S01]  /*2550*/  BPT.TRAP 0x1 ;  /* 0x000000040000795c */ /* 0x002fe20000300000 */
.L_x_26:
[----:B--2---:R-:W-:Y:S01]  /*2560*/  FMNMX R4, R24, R7, !PT ;  /* 0x0000000718047209 */ /* 0x004fe20007800000 */
[----:B------:R-:W-:Y:S01]  /*2570*/  ULEA UR6, UR21, UR37, 0x3 ;  /* 0x0000002515067291 */ /* 0x000fe2000f8e183f */
[----:B------:R-:W-:Y:S02]  /*2580*/  FMNMX R10, R26, R9, !PT ;  /* 0x000000091a0a7209 */ /* 0x000fe40007800000 */
        /* <DEDUP_REMOVED lines=27> */
[C---:B------:R-:W-:Y:S01]  /*2740*/  FMUL R5, R8.reuse, UR24 ;  /* 0x0000001808057c20 */ /* 0x040fe20008400000 */
[----:B------:R-:W-:Y:S01]  /*2750*/  FMNMX R11, R39, R4, !PT ;  /* 0x00000004270b7209 */ /* 0x000fe20007800000 */
[----:B------:R-:W-:Y:S02]  /*2760*/  FADD R8, -R8, R7 ;  /* 0x0000000708087221 */ /* 0x000fe40000000100 */
[--C-:B------:R-:W-:Y:S01]  /*2770*/  FFMA R24, R24, UR24, -R5.reuse ;  /* 0x0000001818187c23 */ /* 0x100fe20008000805 */
[--C-:B------:R-:W-:Y:S01]  /*2780*/  FFMA R25, R25, UR24, -R5.reuse ;  /* 0x0000001819197c23 */ /* 0x100fe20008000805 */
[----:B------:R-:W-:Y:S01]  /*2790*/  FMNMX R4, R42, R11, !PT ;  /* 0x0000000b2a047209 */ /* 0x000fe20007800000 */
[--C-:B------:R-:W-:Y:S01]  /*27a0*/  FFMA R28, R28, UR24, -R5.reuse ;  /* 0x000000181c1c7c23 */ /* 0x100fe20008000805 */
        /* <DEDUP_REMOVED lines=14> */
[----:B------:R-:W-:Y:S01]  /*2890*/  @!P5 FMUL R24, R24, 0.5 ;  /* 0x3f0000001818d820 */ /* 0x000fe20000400000 */
[----:B------:R-:W-:Y:S01]  /*28a0*/  FSETP.GEU.AND P6, PT, R32, -126, PT ;  /* 0xc2fc00002000780b */ /* 0x000fe20003fce000 */
[----:B------:R-:W-:Y:S01]  /*28b0*/  @!P3 FMUL R25, R25, 0.5 ;  /* 0x3f0000001919b820 */ /* 0x000fe20000400000 */
[----:B------:R-:W-:Y:S01]  /*28c0*/  FMNMX R4, R50, R11, !PT ;  /* 0x0000000b32047209 */ /* 0x000fe20007800000 */
[--C-:B------:R-:W-:Y:S01]  /*28d0*/  FFMA R44, R44, UR24, -R5.reuse ;  /* 0x000000182c2c7c23 */ /* 0x100fe20008000805 */
[--C-:B------:R-:W-:Y:S01]  /*28e0*/  FFMA R45, R45, UR24, -R5.reuse ;  /* 0x000000182d2d7c23 */ /* 0x100fe20008000805 */
[----:B------:R-:W2:Y:S01]  /*28f0*/  MUFU.EX2 R24, R24 ;  /* 0x0000001800187308 */ /* 0x000ea20000000800 */
[----:B------:R-:W-:Y:S01]  /*2900*/  FMNMX R11, R51, R4, !PT ;  /* 0x00000004330b7209 */ /* 0x000fe20007800000 */
[----:B------:R-:W-:Y:S01]  /*2910*/  @!P2 FMUL R28, R28, 0.5 ;  /* 0x3f0000001c1ca820 */ /* 0x000fe20000400000 */
[--C-:B------:R-:W-:Y:S01]  /*2920*/  FFMA R48, R48, UR24, -R5.reuse ;  /* 0x0000001830307c23 */ /* 0x100fe20008000805 */
[----:B------:R-:W-:Y:S01]  /*2930*/  @!P4 FMUL R29, R29, 0.5 ;  /* 0x3f0000001d1dc820 */ /* 0x000fe20000400000 */
[----:B------:R-:W-:Y:S01]  /*2940*/  FMNMX R4, R54, R11, !PT ;  /* 0x0000000b36047209 */ /* 0x000fe20007800000 */
[--C-:B------:R-:W-:Y:S01]  /*2950*/  FFMA R49, R49, UR24, -R5.reuse ;  /* 0x0000001831317c23 */ /* 0x100fe20008000805 */
[--C-:B------:R-:W-:Y:S01]  /*2960*/  FFMA R52, R52, UR24, -R5.reuse ;  /* 0x0000001834347c23 */ /* 0x100fe20008000805 */
[----:B------:R-:W3:Y:S01]  /*2970*/  MUFU.EX2 R25, R25 ;  /* 0x0000001900197308 */ /* 0x000ee20000000800 */
[----:B------:R-:W-:Y:S01]  /*2980*/  FMNMX R4, R55, R4, !PT ;  /* 0x0000000437047209 */ /* 0x000fe20007800000 */
[----:B------:R-:W-:Y:S01]  /*2990*/  @!P6 FMUL R32, R32, 0.5 ;  /* 0x3f0000002020e820 */ /* 0x000fe20000400000 */
[----:B------:R-:W-:Y:S01]  /*29a0*/  FFMA R53, R53, UR24, -R5 ;  /* 0x0000001835357c23 */ /* 0x000fe20008000805 */
[----:B------:R-:W-:-:S02]  /*29b0*/  FMUL R8, R8, UR24 ;  /* 0x0000001808087c20 */ /* 0x000fc40008400000 */
[----:B------:R-:W4:Y:S02]  /*29c0*/  SHFL.BFLY PT, R11, R4, 0x1, 0x1f ;  /* 0x0c201f00040b7f89 */ /* 0x000f2400000e0000 */
[----:B------:R-:W5:Y:S01]  /*29d0*/  MUFU.EX2 R28, R28 ;  /* 0x0000001c001c7308 */ /* 0x000f620000000800 */
[----:B--2---:R-:W-:Y:S01]  /*29e0*/  @!P5 FMUL R24, R24, R24 ;  /* 0x000000181818d220 */ /* 0x004fe20000400000 */
[----:B------:R-:W-:-:S06]  /*29f0*/  FSETP.GEU.AND P5, PT, R33, -126, PT ;  /* 0xc2fc00002100780b */ /* 0x000fcc0003fae000 */
        /* <DEDUP_REMOVED lines=11> */
[----:B------:R-:W-:Y:S01]  /*2ab0*/  FSETP.GEU.AND P4, PT, R40, -126, PT ;  /* 0xc2fc00002800780b */ /* 0x000fe20003f8e000 */
[----:B------:R-:W2:Y:S04]  /*2ac0*/  SHFL.BFLY PT, R15, R4, 0x2, 0x1f ;  /* 0x0c401f00040f7f89 */ /* 0x000ea800000e0000 */
[----:B------:R-:W-:Y:S01]  /*2ad0*/  @!P2 FMUL R37, R37, 0.5 ;  /* 0x3f0000002525a820 */ /* 0x000fe20000400000 */
[----:B------:R-:W5:Y:S01]  /*2ae0*/  MUFU.EX2 R36, R36 ;  /* 0x0000002400247308 */ /* 0x000f620000000800 */
[----:B---3--:R-:W-:Y:S01]  /*2af0*/  @!P6 FMUL R32, R32, R32 ;  /* 0x000000202020e220 */ /* 0x008fe20000400000 */
[----:B------:R-:W-:-:S05]  /*2b00*/  FSETP.GEU.AND P6, PT, R41, -126, PT ;  /* 0xc2fc00002900780b */ /* 0x000fca0003fce000 */
[----:B------:R-:W-:Y:S01]  /*2b10*/  @!P4 FMUL R40, R40, 0.5 ;  /* 0x3f0000002828c820 */ /* 0x000fe20000400000 */
[----:B------:R-:W3:Y:S01]  /*2b20*/  MUFU.EX2 R37, R37 ;  /* 0x0000002500257308 */ /* 0x000ee20000000800 */
[----:B----4-:R-:W-:Y:S01]  /*2b30*/  @!P5 FMUL R33, R33, R33 ;  /* 0x000000212121d220 */ /* 0x010fe20000400000 */
[----:B------:R-:W-:-:S05]  /*2b40*/  FSETP.GEU.AND P5, PT, R44, -126, PT ;  /* 0xc2fc00002c00780b */ /* 0x000fca0003fae000 */
[----:B------:R-:W-:Y:S01]  /*2b50*/  @!P6 FMUL R41, R41, 0.5 ;  /* 0x3f0000002929e820 */ /* 0x000fe20000400000 */
[----:B------:R-:W4:Y:S01]  /*2b60*/  MUFU.EX2 R11, R40 ;  /* 0x00000028000b7308 */ /* 0x000f220000000800 */
[----:B-----5:R-:W-:Y:S01]  /*2b70*/  @!P3 FMUL R36, R36, R36 ;  /* 0x000000242424b220 */ /* 0x020fe20000400000 */
[----:B------:R-:W-:Y:S02]  /*2b80*/  FSETP.GEU.AND P3, PT, R45, -126, PT ;  /* 0xc2fc00002d00780b */ /* 0x000fe40003f6e000 */
[----:B--2---:R-:W-:-:S03]  /*2b90*/  FMNMX R4, R4, R15, !PT ;  /* 0x0000000f04047209 */ /* 0x004fc60007800000 */
[----:B------:R-:W-:Y:S01]  /*2ba0*/  @!P5 FMUL R44, R44, 0.5 ;  /* 0x3f0000002c2cd820 */ /* 0x000fe20000400000 */
[----:B------:R-:W2:Y:S01]  /*2bb0*/  MUFU.EX2 R10, R41 ;  /* 0x00000029000a7308 */ /* 0x000ea20000000800 */
        /* <DEDUP_REMOVED lines=8> */
[----:B--2---:R-:W-:Y:S01]  /*2c40*/  @!P6 FMUL R10, R10, R10 ;  /* 0x0000000a0a0ae220 */ /* 0x004fe20000400000 */
[----:B------:R-:W-:-:S03]  /*2c50*/  FSETP.NEU.AND P6, PT, R4, -INF , PT ;  /* 0xff8000000400780b */ /* 0x000fc60003fcd000 */
[----:B------:R-:W-:Y:S01]  /*2c60*/  FADD R7, R25, R10 ;  /* 0x0000000a19077221 */ /* 0x000fe20000000000 */
[----:B------:R-:W-:Y:S01]  /*2c70*/  FSEL R18, R4, RZ, P6 ;  /* 0x000000ff04127208 */ /* 0x000fe20003000000 */
[----:B------:R-:W-:Y:S01]  /*2c80*/  @!P4 FMUL R49, R49, 0.5 ;  /* 0x3f0000003131c820 */ /* 0x000fe20000400000 */
[----:B------:R-:W-:Y:S01]  /*2c90*/  FSETP.GEU.AND P6, PT, R52, -126, PT ;  /* 0xc2fc00003400780b */ /* 0x000fe20003fce000 */
[----:B---3--:R-:W-:Y:S01]  /*2ca0*/  @!P5 FMUL R13, R13, R13 ;  /* 0x0000000d0d0dd220 */ /* 0x008fe20000400000 */
[----:B------:R-:W2:Y:S01]  /*2cb0*/  MUFU.EX2 R15, R48 ;  /* 0x00000030000f7308 */ /* 0x000ea20000000800 */
[C---:B------:R-:W-:Y:S01]  /*2cc0*/  FMUL R17, R18.reuse, UR24 ;  /* 0x0000001812117c20 */ /* 0x040fe20008400000 */
[----:B------:R-:W-:Y:S01]  /*2cd0*/  FSETP.GEU.AND P5, PT, R53, -126, PT ;  /* 0xc2fc00003500780b */ /* 0x000fe20003fae000 */
[----:B------:R-:W-:Y:S01]  /*2ce0*/  FADD R18, -R18, R9 ;  /* 0x0000000912127221 */ /* 0x000fe20000000100 */
[----:B------:R-:W-:Y:S01]  /*2cf0*/  FADD R9, R24, R11 ;  /* 0x0000000b18097221 */ /* 0x000fe20000000000 */
[--C-:B------:R-:W-:Y:S01]  /*2d00*/  FFMA R26, R26, UR24, -R17.reuse ;  /* 0x000000181a1a7c23 */ /* 0x100fe20008000811 */
[--C-:B------:R-:W-:Y:S01]  /*2d10*/  FFMA R27, R27, UR24, -R17.reuse ;  /* 0x000000181b1b7c23 */ /* 0x100fe20008000811 */
[----:B----4-:R-:W-:Y:S01]  /*2d20*/  @!P3 FMUL R12, R12, R12 ;  /* 0x0000000c0c0cb220 */ /* 0x010fe20000400000 */
[----:B------:R-:W3:Y:S01]  /*2d30*/  MUFU.EX2 R14, R49 ;  /* 0x00000031000e7308 */ /* 0x000ee20000000800 */
[--C-:B------:R-:W-:Y:S01]  /*2d40*/  FFMA R19, R30, UR24, -R17.reuse ;  /* 0x000000181e137c23 */ /* 0x100fe20008000811 */
[----:B------:R-:W-:Y:S01]  /*2d50*/  FSETP.GEU.AND P3, PT, R26, -126, PT ;  /* 0xc2fc00001a00780b */ /* 0x000fe20003f6e000 */
[----:B------:R-:W-:Y:S01]  /*2d60*/  @!P6 FMUL R52, R52, 0.5 ;  /* 0x3f0000003434e820 */ /* 0x000fe20000400000 */
[--C-:B------:R-:W-:Y:S01]  /*2d70*/  FFMA R20, R31, UR24, -R17.reuse ;  /* 0x000000181f147c23 */ /* 0x100fe20008000811 */
[--C-:B------:R-:W-:Y:S01]  /*2d80*/  FFMA R21, R34, UR24, -R17.reuse ;  /* 0x0000001822157c23 */ /* 0x100fe20008000811 */
[--C-:B------:R-:W-:Y:S01]  /*2d90*/  FFMA R22, R35, UR24, -R17.reuse ;  /* 0x0000001823167c23 */ /* 0x100fe20008000811 */
[----:B------:R-:W-:Y:S01]  /*2da0*/  @!P5 FMUL R53, R53, 0.5 ;  /* 0x3f0000003535d820 */ /* 0x000fe20000400000 */
[----:B------:R-:W4:Y:S01]  /*2db0*/  MUFU.EX2 R5, R52 ;  /* 0x0000003400057308 */ /* 0x000f220000000800 */
[----:B--2---:R-:W-:Y:S01]  /*2dc0*/  @!P2 FMUL R15, R15, R15 ;  /* 0x0000000f0f0fa220 */ /* 0x004fe20000400000 */
[----:B------:R-:W-:Y:S01]  /*2dd0*/  FSETP.GEU.AND P2, PT, R27, -126, PT ;  /* 0xc2fc00001b00780b */ /* 0x000fe20003f4e000 */
[--C-:B------:R-:W-:Y:S01]  /*2de0*/  FFMA R42, R42, UR24, -R17.reuse ;  /* 0x000000182a2a7c23 */ /* 0x100fe20008000811 */
        /* <DEDUP_REMOVED lines=9> */
[----:B------:R-:W-:Y:S01]  /*2e80*/  FFMA R54, R54, UR24, -R17 ;  /* 0x0000001836367c23 */ /* 0x000fe20008000811 */
[----:B------:R-:W-:Y:S01]  /*2e90*/  F2FP.F16.F32.PACK_AB R24, R25, R24 ;  /* 0x000000181918723e */ /* 0x000fe200000000ff */
[----:B------:R-:W-:Y:S01]  /*2ea0*/  @!P2 FMUL R27, R27, 0.5 ;  /* 0x3f0000001b1ba820 */ /* 0x000fe20000400000 */
[----:B------:R3:W5:Y:S01]  /*2eb0*/  MUFU.EX2 R23, R26 ;  /* 0x0000001a00177308 */ /* 0x0007620000000800 */
[----:B----4-:R-:W-:Y:S01]  /*2ec0*/  @!P6 FMUL R5, R5, R5 ;  /* 0x000000050505e220 */ /* 0x010fe20000400000 */
[----:B------:R-:W-:-:S05]  /*2ed0*/  FSETP.GEU.AND P6, PT, R20, -126, PT ;  /* 0xc2fc00001400780b */ /* 0x000fca0003fce000 */
[----:B------:R-:W-:Y:S01]  /*2ee0*/  @!P4 FMUL R19, R19, 0.5 ;  /* 0x3f0000001313c820 */ /* 0x000fe20000400000 */
[----:B------:R-:W4:Y:S01]  /*2ef0*/  MUFU.EX2 R30, R27 ;  /* 0x0000001b001e7308 */ /* 0x000f220000000800 */
[----:B--2---:R-:W-:Y:S01]  /*2f00*/  @!P5 FMUL R16, R16, R16 ;  /* 0x000000101010d220 */ /* 0x004fe20000400000 */
[----:B------:R-:W-:Y:S01]  /*2f10*/  FSETP.GEU.AND P5, PT, R21, -126, PT ;  /* 0xc2fc00001500780b */ /* 0x000fe20003fae000 */
[----:B---3--:R-:W-:-:S04]  /*2f20*/  FFMA R26, R38, UR24, -R17 ;  /* 0x00000018261a7c23 */ /* 0x008fc80008000811 */
[----:B------:R-:W-:Y:S01]  /*2f30*/  @!P6 FMUL R20, R20, 0.5 ;  /* 0x3f0000001414e820 */ /* 0x000fe20000400000 */
[----:B------:R2:W3:Y:S01]  /*2f40*/  MUFU.EX2 R31, R19 ;  /* 0x00000013001f7308 */ /* 0x0004e20000000800 */
[----:B-----5:R-:W-:Y:S01]  /*2f50*/  @!P3 FMUL R23, R23, R23 ;  /* 0x000000171717b220 */ /* 0x020fe20000400000 */
[----:B------:R-:W-:-:S05]  /*2f60*/  FSETP.GEU.AND P3, PT, R22, -126, PT ;  /* 0xc2fc00001600780b */ /* 0x000fca0003f6e000 */
[----:B------:R-:W-:Y:S01]  /*2f70*/  @!P5 FMUL R21, R21, 0.5 ;  /* 0x3f0000001515d820 */ /* 0x000fe20000400000 */
[----:B------:R5:W1:Y:S01]  /*2f80*/  MUFU.EX2 R34, R20 ;  /* 0x0000001400227308 */ /* 0x000a620000000800 */
[--C-:B--2---:R-:W-:Y:S01]  /*2f90*/  FFMA R19, R39, UR24, -R17.reuse ;  /* 0x0000001827137c23 */ /* 0x104fe20008000811 */
[----:B----4-:R-:W-:Y:S01]  /*2fa0*/  @!P2 FMUL R30, R30, R30 ;  /* 0x0000001e1e1ea220 */ /* 0x010fe20000400000 */
[----:B------:R-:W-:Y:S01]  /*2fb0*/  FSETP.GEU.AND P2, PT, R26, -126, PT ;  /* 0xc2fc00001a00780b */ /* 0x000fe20003f4e000 */
[----:B------:R-:W-:-:S03]  /*2fc0*/  FFMA R17, R55, UR24, -R17 ;  /* 0x0000001837117c23 */ /* 0x000fc60008000811 */
[----:B------:R-:W-:Y:S01]  /*2fd0*/  @!P3 FMUL R22, R22, 0.5 ;  /* 0x3f0000001616b820 */ /* 0x000fe20000400000 */
[----:B------:R-:W2:Y:S01]  /*2fe0*/  MUFU.EX2 R35, R21 ;  /* 0x0000001500237308 */ /* 0x000ea20000000800 */
[----:B---3--:R-:W-:Y:S01]  /*2ff0*/  @!P4 FMUL R31, R31, R31 ;  /* 0x0000001f1f1fc220 */ /* 0x008fe20000400000 */
[----:B------:R-:W-:Y:S01]  /*3000*/  FSETP.GEU.AND P4, PT, R19, -126, PT ;  /* 0xc2fc00001300780b */ /* 0x000fe20003f8e000 */
[----:B-----5:R-:W-:Y:S01]  /*3010*/  FADD R20, R32, R15 ;  /* 0x0000000f20147221 */ /* 0x020fe20000000000 */
[----:B------:R-:W-:-:S03]  /*3020*/  F2FP.F16.F32.PACK_AB R25, R30, R23 ;  /* 0x000000171e19723e */ /* 0x000fc600000000ff */
[----:B------:R-:W-:Y:S01]  /*3030*/  FADD R9, R9, R20 ;  /* 0x0000001409097221 */ /* 0x000fe20000000000 */
[----:B------:R3:W4:Y:S01]  /*3040*/  MUFU.EX2 R38, R22 ;  /* 0x0000001600267308 */ /* 0x0007220000000800 */
[----:B------:R-:W-:Y:S01]  /*3050*/  @!P2 FMUL R26, R26, 0.5 ;  /* 0x3f0000001a1aa820 */ /* 0x000fe20000400000 */
[----:B-1----:R-:W-:Y:S01]  /*3060*/  @!P6 FMUL R34, R34, R34 ;  /* 0x000000222222e220 */ /* 0x002fe20000400000 */
[----:B------:R-:W-:-:S04]  /*3070*/  FSETP.GEU.AND P6, PT, R42, -126, PT ;  /* 0xc2fc00002a00780b */ /* 0x000fc80003fce000 */
[----:B------:R-:W-:Y:S01]  /*3080*/  @!P4 FMUL R19, R19, 0.5 ;  /* 0x3f0000001313c820 */ /* 0x000fe20000400000 */
[----:B------:R1:W5:Y:S01]  /*3090*/  MUFU.EX2 R39, R26 ;  /* 0x0000001a00277308 */ /* 0x0003620000000800 */
[----:B--2---:R-:W-:Y:S01]  /*30a0*/  @!P5 FMUL R35, R35, R35 ;  /* 0x000000232323d220 */ /* 0x004fe20000400000 */
[----:B------:R-:W-:Y:S01]  /*30b0*/  FSETP.GEU.AND P5, PT, R43, -126, PT ;  /* 0xc2fc00002b00780b */ /* 0x000fe20003fae000 */
[----:B---3--:R-:W-:-:S05]  /*30c0*/  FADD R22, R36, R5 ;  /* 0x0000000524167221 */ /* 0x008fca0000000000 */
[----:B------:R2:W3:Y:S01]  /*30d0*/  MUFU.EX2 R40, R19 ;  /* 0x0000001300287308 */ /* 0x0004e20000000800 */
[----:B----4-:R-:W-:Y:S01]  /*30e0*/  @!P3 FMUL R38, R38, R38 ;  /* 0x000000262626b220 */ /* 0x010fe20000400000 */
[----:B------:R-:W-:Y:S01]  /*30f0*/  FSETP.GEU.AND P3, PT, R46, -126, PT ;  /* 0xc2fc00002e00780b */ /* 0x000fe20003f6e000 */
[----:B------:R-:W-:Y:S01]  /*3100*/  @!P6 FMUL R42, R42, 0.5 ;  /* 0x3f0000002a2ae820 */ /* 0x000fe20000400000 */
[----:B-1----:R-:W-:Y:S01]  /*3110*/  FMUL R26, R18, UR24 ;  /* 0x00000018121a7c20 */ /* 0x002fe20008400000 */
[----:B------:R-:W-:Y:S02]  /*3120*/  FADD R18, R33, R14 ;  /* 0x0000000e21127221 */ /* 0x000fe40000000000 */
[----:B------:R-:W-:Y:S01]  /*3130*/  @!P5 FMUL R43, R43, 0.5 ;  /* 0x3f0000002b2bd820 */ /* 0x000fe20000400000 */
[----:B-----5:R-:W-:Y:S01]  /*3140*/  @!P2 FMUL R39, R39, R39 ;  /* 0x000000272727a220 */ /* 0x020fe20000400000 */
[----:B------:R-:W-:Y:S01]  /*3150*/  FSETP.GEU.AND P2, PT, R47, -126, PT ;  /* 0xc2fc00002f00780b */ /* 0x000fe20003f4e000 */
[----:B------:R-:W1:Y:S01]  /*3160*/  MUFU.EX2 R42, R42 ;  /* 0x0000002a002a7308 */ /* 0x000e620000000800 */
[----:B------:R-:W-:Y:S01]  /*3170*/  FADD R21, R7, R18 ;  /* 0x0000001207157221 */ /* 0x000fe20000000000 */
[----:B------:R-:W-:Y:S01]  /*3180*/  FADD R18, R29, R12 ;  /* 0x0000000c1d127221 */ /* 0x000fe20000000000 */
[----:B--2---:R-:W-:-:S02]  /*3190*/  FADD R19, R37, R16 ;  /* 0x0000001025137221 */ /* 0x004fc40000000000 */
[----:B------:R-:W-:Y:S01]  /*31a0*/  @!P3 FMUL R46, R46, 0.5 ;  /* 0x3f0000002e2eb820 */ /* 0x000fe20000400000 */
[----:B---3--:R-:W-:Y:S01]  /*31b0*/  @!P4 FMUL R40, R40, R40 ;  /* 0x000000282828c220 */ /* 0x008fe20000400000 */
[----:B------:R-:W-:Y:S01]  /*31c0*/  FSETP.GEU.AND P4, PT, R50, -126, PT ;  /* 0xc2fc00003200780b */ /* 0x000fe20003f8e000 */
[----:B------:R-:W2:Y:S01]  /*31d0*/  MUFU.EX2 R43, R43 ;  /* 0x0000002b002b7308 */ /* 0x000ea20000000800 */
[----:B------:R-:W-:-:S03]  /*31e0*/  FADD R18, R18, R19 ;  /* 0x0000001312127221 */ /* 0x000fc60000000000 */
[----:B------:R-:W-:Y:S01]  /*31f0*/  @!P2 FMUL R47, R47, 0.5 ;  /* 0x3f0000002f2fa820 */ /* 0x000fe20000400000 */
[----:B------:R-:W-:-:S03]  /*3200*/  FADD R18, R21, R18 ;  /* 0x0000001215127221 */ /* 0x000fc60000000000 */
[----:B------:R-:W3:Y:S01]  /*3210*/  MUFU.EX2 R46, R46 ;  /* 0x0000002e002e7308 */ /* 0x000ee20000000800 */
[----:B-1----:R-:W-:Y:S01]  /*3220*/  @!P6 FMUL R42, R42, R42 ;  /* 0x0000002a2a2ae220 */ /* 0x002fe20000400000 */
[----:B------:R-:W-:Y:S02]  /*3230*/  FSETP.GEU.AND P6, PT, R51, -126, PT ;  /* 0xc2fc00003300780b */ /* 0x000fe40003fce000 */
[----:B------:R-:W-:-:S04]  /*3240*/  @!P4 FMUL R50, R50, 0.5 ;  /* 0x3f0000003232c820 */ /* 0x000fc80000400000 */
[----:B------:R-:W1:Y:S01]  /*3250*/  MUFU.EX2 R47, R47 ;  /* 0x0000002f002f7308 */ /* 0x000e620000000800 */
[----:B--2---:R-:W-:Y:S01]  /*3260*/  @!P5 FMUL R43, R43, R43 ;  /* 0x0000002b2b2bd220 */ /* 0x004fe20000400000 */
[----:B------:R-:W-:-:S03]  /*3270*/  FSETP.GEU.AND P5, PT, R54, -126, PT ;  /* 0xc2fc00003600780b */ /* 0x000fc60003fae000 */
[----:B------:R-:W-:Y:S01]  /*3280*/  FADD R19, R30, R43 ;  /* 0x0000002b1e137221 */ /* 0x000fe20000000000 */
[----:B------:R-:W-:Y:S01]  /*3290*/  F2FP.F16.F32.PACK_AB R30, R37, R36 ;  /* 0x00000024251e723e */ /* 0x000fe200000000ff */
[----:B------:R-:W-:Y:S01]  /*32a0*/  @!P6 FMUL R51, R51, 0.5 ;  /* 0x3f0000003333e820 */ /* 0x000fe20000400000 */
[----:B------:R-:W2:Y:S01]  /*32b0*/  MUFU.EX2 R50, R50 ;  /* 0x0000003200327308 */ /* 0x000ea20000000800 */
[----:B---3--:R-:W-:Y:S01]  /*32c0*/  @!P3 FMUL R46, R46, R46 ;  /* 0x0000002e2e2eb220 */ /* 0x008fe20000400000 */
[----:B------:R-:W-:Y:S02]  /*32d0*/  FSETP.GEU.AND P3, PT, R17, -126, PT ;  /* 0xc2fc00001100780b */ /* 0x000fe40003f6e000 */
[----:B------:R-:W-:Y:S01]  /*32e0*/  F2FP.F16.F32.PACK_AB R36, R14, R15 ;  /* 0x0000000f0e24723e */ /* 0x000fe200000000ff */
[----:B------:R-:W-:Y:S02]  /*32f0*/  FADD R20, R31, R46 ;  /* 0x0000002e1f147221 */ /* 0x000fe40000000000 */
[----:B------:R-:W-:Y:S01]  /*3300*/  @!P5 FMUL R54, R54, 0.5 ;  /* 0x3f0000003636d820 */ /* 0x000fe20000400000 */
[----:B------:R-:W3:Y:S01]  /*3310*/  MUFU.EX2 R51, R51 ;  /* 0x0000003300337308 */ /* 0x000ee20000000800 */
[----:B-1----:R-:W-:Y:S01]  /*3320*/  @!P2 FMUL R47, R47, R47 ;  /* 0x0000002f2f2fa220 */ /* 0x002fe20000400000 */
[----:B------:R-:W-:-:S03]  /*3330*/  FSETP.GEU.AND P2, PT, R8, -126, PT ;  /* 0xc2fc00000800780b */ /* 0x000fc60003f4e000 */
[----:B------:R-:W-:Y:S02]  /*3340*/  FADD R27, R34, R47 ;  /* 0x0000002f221b7221 */ /* 0x000fe40000000000 */
[----:B------:R-:W-:Y:S01]  /*3350*/  @!P3 FMUL R17, R17, 0.5 ;  /* 0x3f0000001111b820 */ /* 0x000fe20000400000 */
[----:B------:R-:W1:Y:S01]  /*3360*/  MUFU.EX2 R54, R54 ;  /* 0x0000003600367308 */ /* 0x000e620000000800 */
[----:B--2---:R-:W-:Y:S01]  /*3370*/  @!P4 FMUL R50, R50, R50 ;  /* 0x000000323232c220 */ /* 0x004fe20000400000 */
[----:B------:R-:W-:-:S03]  /*3380*/  FSETP.GEU.AND P4, PT, R26, -126, PT ;  /* 0xc2fc00001a00780b */ /* 0x000fc60003f8e000 */
[----:B------:R-:W-:Y:S02]  /*3390*/  FADD R45, R35, R50 ;  /* 0x00000032232d7221 */ /* 0x000fe40000000000 */
[----:B------:R-:W-:Y:S01]  /*33a0*/  @!P2 FMUL R8, R8, 0.5 ;  /* 0x3f0000000808a820 */ /* 0x000fe20000400000 */
[----:B------:R2:W4:Y:S01]  /*33b0*/  MUFU.EX2 R41, R17 ;  /* 0x0000001100297308 */ /* 0x0005220000000800 */
[----:B---3--:R-:W-:-:S04]  /*33c0*/  @!P6 FMUL R51, R51, R51 ;  /* 0x000000333333e220 */ /* 0x008fc80000400000 */
[----:B------:R-:W-:Y:S01]  /*33d0*/  FADD R44, R38, R51 ;  /* 0x00000033262c7221 */ /* 0x000fe20000000000 */
[----:B------:R-:W-:Y:S01]  /*33e0*/  F2FP.F16.F32.PACK_AB R37, R51, R50 ;  /* 0x000000323325723e */ /* 0x000fe200000000ff */
[----:B------:R-:W-:Y:S01]  /*33f0*/  @!P4 FMUL R26, R26, 0.5 ;  /* 0x3f0000001a1ac820 */ /* 0x000fe20000400000 */
[----:B------:R3:W5:Y:S01]  /*3400*/  MUFU.EX2 R7, R8 ;  /* 0x0000000800077308 */ /* 0x0007620000000800 */
[----:B--2---:R-:W-:Y:S01]  /*3410*/  FADD R17, R28, R13 ;  /* 0x0000000d1c117221 */ /* 0x004fe20000000000 */
[----:B-1----:R-:W-:Y:S01]  /*3420*/  @!P5 FMUL R54, R54, R54 ;  /* 0x000000363636d220 */ /* 0x002fe20000400000 */
[----:B------:R-:W-:Y:S02]  /*3430*/  FADD R19, R19, R44 ;  /* 0x0000002c13137221 */ /* 0x000fe40000000000 */
[----:B------:R-:W-:Y:S01]  /*3440*/  FADD R22, R17, R22 ;  /* 0x0000001611167221 */ /* 0x000fe20000000000 */
[----:B------:R-:W-:Y:S02]  /*3450*/  FADD R49, R39, R54 ;  /* 0x0000003627317221 */ /* 0x000fe40000000000 */
[----:B------:R1:W2:Y:S01]  /*3460*/  MUFU.EX2 R17, R26 ;  /* 0x0000001a00117308 */ /* 0x0002a20000000800 */
[----:B----4-:R-:W-:Y:S01]  /*3470*/  @!P3 FMUL R41, R41, R41 ;  /* 0x000000292929b220 */ /* 0x010fe20000400000 */
[----:B---3--:R-:W-:Y:S01]  /*3480*/  FADD R8, R23, R42 ;  /* 0x0000002a17087221 */ /* 0x008fe20000000000 */
[----:B------:R-:W-:Y:S01]  /*3490*/  FADD R49, R20, R49 ;  /* 0x0000003114317221 */ /* 0x000fe20000000000 */
[----:B------:R-:W-:Y:S01]  /*34a0*/  FADD R9, R9, R22 ;  /* 0x0000001609097221 */ /* 0x000fe20000000000 */
[----:B------:R-:W-:Y:S01]  /*34b0*/  FADD R48, R40, R41 ;  /* 0x0000002928307221 */ /* 0x000fe20000000000 */
[----:B------:R-:W-:-:S02]  /*34c0*/  FADD R8, R8, R45 ;  /* 0x0000002d08087221 */ /* 0x000fc40000000000 */
[----:B------:R-:W-:Y:S01]  /*34d0*/  FADD R18, R9, R18 ;  /* 0x0000001209127221 */ /* 0x000fe20000000000 */
[----:B------:R-:W-:Y:S01]  /*34e0*/  FADD R48, R27, R48 ;  /* 0x000000301b307221 */ /* 0x000fe20000000000 */
[----:B------:R-:W-:Y:S01]  /*34f0*/  FADD R8, R8, R49 ;  /* 0x0000003108087221 */ /* 0x000fe20000000000 */
[----:B------:R-:W-:Y:S01]  /*3500*/  SHF.L.U32 R9, R88, 0x1f, RZ ;  /* 0x0000001f58097819 */ /* 0x000fe200000006ff */
[----:B-----5:R-:W-:Y:S01]  /*3510*/  @!P2 FMUL R7, R7, R7 ;  /* 0x000000070707a220 */ /* 0x020fe20000400000 */
[----:B------:R-:W-:Y:S01]  /*3520*/  FADD R19, R19, R48 ;  /* 0x0000003013137221 */ /* 0x000fe20000000000 */
[----:B-1----:R-:W-:Y:S01]  /*3530*/  F2FP.F16.F32.PACK_AB R26, R29, R28 ;  /* 0x0000001c1d1a723e */ /* 0x002fe200000000ff */
[----:B------:R1:W3:Y:S01]  /*3540*/  SYNCS.PHASECHK.TRANS64.TRYWAIT P2, [UR6+0xe000], R9 ;  /* 0x00e00009ff0075a7 */ /* 0x0002e20008040146 */
[----:B------:R-:W-:Y:S01]  /*3550*/  F2FP.F16.F32.PACK_AB R27, R34, R31 ;  /* 0x0000001f221b723e */ /* 0x000fe200000000ff */
[----:B------:R-:W-:Y:S01]  /*3560*/  FADD R8, R8, R19 ;  /* 0x0000001308087221 */ /* 0x000fe20000000000 */
[----:B--2---:R-:W-:Y:S01]  /*3570*/  @!P4 FMUL R17, R17, R17 ;  /* 0x000000111111c220 */ /* 0x004fe20000400000 */
[----:B------:R-:W-:Y:S01]  /*3580*/  F2FP.F16.F32.PACK_AB R28, R33, R32 ;  /* 0x00000020211c723e */ /* 0x000fe200000000ff */
[----:B------:R-:W-:Y:S01]  /*3590*/  FFMA R0, R7, R0, R18 ;  /* 0x0000000007007223 */ /* 0x000fe20000000012 */
[----:B------:R-:W-:Y:S01]  /*35a0*/  F2FP.F16.F32.PACK_AB R29, R38, R35 ;  /* 0x00000023261d723e */ /* 0x000fe200000000ff */
[----:B------:R-:W-:Y:S01]  /*35b0*/  FFMA R2, R17, R2, R8 ;  /* 0x0000000211027223 */ /* 0x000fe20000000008 */
[-C--:B------:R-:W-:Y:S01]  /*35c0*/  FMUL R56, R56, R7.reuse ;  /* 0x0000000738387220 */ /* 0x080fe20000400000 */
        /* <DEDUP_REMOVED lines=14> */
[----:B------:R-:W-:Y:S01]  /*36b0*/  FMUL R85, R85, R7 ;  /* 0x0000000755557220 */ /* 0x000fe20000400000 */
        /* <DEDUP_REMOVED lines=16> */
[----:B------:R-:W-:-:S02]  /*37c0*/  F2FP.F16.F32.PACK_AB R31, R40, R39 ;  /* 0x00000027281f723e */ /* 0x000fc400000000ff */
[----:B------:R-:W-:Y:S02]  /*37d0*/  F2FP.F16.F32.PACK_AB R32, R10, R11 ;  /* 0x0000000b0a20723e */ /* 0x000fe400000000ff */
[----:B------:R-:W-:Y:S02]  /*37e0*/  F2FP.F16.F32.PACK_AB R33, R43, R42 ;  /* 0x0000002a2b21723e */ /* 0x000fe400000000ff */
[----:B------:R-:W-:Y:S02]  /*37f0*/  F2FP.F16.F32.PACK_AB R34, R12, R13 ;  /* 0x0000000d0c22723e */ /* 0x000fe400000000ff */
[----:B------:R-:W-:Y:S02]  /*3800*/  F2FP.F16.F32.PACK_AB R35, R47, R46 ;  /* 0x0000002e2f23723e */ /* 0x000fe400000000ff */
[----:B------:R-:W-:Y:S01]  /*3810*/  F2FP.F16.F32.PACK_AB R38, R16, R5 ;  /* 0x000000051026723e */ /* 0x000fe200000000ff */
[----:B-1-3--:R-:W-:Y:S06]  /*3820*/  @!P0 BRA `(.L_x_27) ;  /* 0x0000000000048947 */ /* 0x00afec0003800000 */
[----:B------:R-:W-:Y:S01]  /*3830*/  BPT.TRAP 0x1 ;  /* 0x000000040000795c */ /* 0x000fe20000300000 */
.L_x_27:
[----:B------:R-:W-:Y:S05]  /*3840*/  @P2 BRA `(.L_x_28) ;  /* 0x0000000000082947 */ /* 0x000fea0003800000 */
[----:B------:R-:W1:Y:S02]  /*3850*/  SYNCS.PHASECHK.TRANS64.TRYWAIT P2, [UR6+0xe000], R9 ;  /* 0x00e00009ff0075a7 */ /* 0x000e640008040146 */
[----:B-1----:R-:W-:Y:S05]  /*3860*/  @!P2 BRA `(.L_x_29) ;  /* 0x00000028004ca947 */ /* 0x002fea0003800000 */
.L_x_28:
[----:B------:R-:W-:Y:S01]  /*3870*/  ULEA UR6, UR21, UR20, 0x9 ;  /* 0x0000001415067291 */ /* 0x000fe2000f8e483f */
[----:B------:R-:W-:Y:S01]  /*3880*/  WARPGROUP.ARRIVE ;  /* 0x00000000000079c5 */ /* 0x000fe20000000000 */
[----:B------:R-:W-:Y:S01]  /*3890*/  UMOV UR7, 0x40000040 ;  /* 0x4000004000077882 */ /* 0x000fe20000000000 */
[----:B------:R-:W-:Y:S01]  /*38a0*/  UMOV UR11, 0x40000040 ;  /* 0x40000040000b7882 */ /* 0x000fe20000000000 */
[----:B------:R-:W-:Y:S01]  /*38b0*/  UIADD3 UR10, UR6, 0x80, URZ ;  /* 0x00000080060a7890 */ /* 0x000fe2000fffe03f */
[----:B------:R-:W-:-:S04]  /*38c0*/  F2FP.F16.F32.PACK_AB R39, R41, R54 ;  /* 0x000000362927723e */ /* 0x000fc800000000ff */
[----:B------:R-:W-:Y:S01]  /*38d0*/  HGMMA.64x64x16.F32 R56, R24, gdesc[UR4].tnspB, R56, gsb0 ;  /* 0x40e0000418387df0 */ /* 0x000fe20008000838 */
[----:B------:R-:W-:Y:S02]  /*38e0*/  UMOV UR7, 0x40000040 ;  /* 0x4000004000077882 */ /* 0x000fe40000000000 */
[----:B------:R-:W-:Y:S02]  /*38f0*/  WARPGROUP.DEPBAR.LE gsb0, 0x0 ;  /* 0x00008000000079c5 */ /* 0x000fe40000010000 */
[----:B------:R-:W-:-:S06]  /*3900*/  WARPGROUP.ARRIVE ;  /* 0x00000000000079c5 */ /* 0x000fcc0000000000 */
[----:B------:R-:W-:Y:S01]  /*3910*/  HGMMA.64x64x16.F32 R56, R28, gdesc[UR8].tnspB, R56, gsb0 ;  /* 0x40e000081c387df0 */ /* 0x000fe20008000838 */
[----:B------:R-:W-:Y:S01]  /*3920*/  UIADD3 UR10, UR6, 0x100, URZ ;  /* 0x00000100060a7890 */ /* 0x000fe2000fffe03f */
[----:B------:R-:W-:Y:S01]  /*3930*/  UMOV UR11, 0x40000040 ;  /* 0x40000040000b7882 */ /* 0x000fe20000000000 */
[----:B------:R-:W-:Y:S01]  /*3940*/  UIADD3 UR6, UR6, 0x180, URZ ;  /* 0x0000018006067890 */ /* 0x000fe2000fffe03f */
[----:B------:R-:W-:Y:S02]  /*3950*/  WARPGROUP.DEPBAR.LE gsb0, 0x0 ;  /* 0x00008000000079c5 */ /* 0x000fe40000010000 */
[----:B------:R-:W-:-:S06]  /*3960*/  WARPGROUP.ARRIVE ;  /* 0x00000000000079c5 */ /* 0x000fcc0000000000 */
[----:B------:R-:W-:Y:S03]  /*3970*/  HGMMA.64x64x16.F32 R56, R32, gdesc[UR8].tnspB, R56, gsb0 ;  /* 0x40e0000820387df0 */ /* 0x000fe60008000838 */
[----:B------:R-:W-:Y:S02]  /*3980*/  WARPGROUP.DEPBAR.LE gsb0, 0x0 ;  /* 0x00008000000079c5 */ /* 0x000fe40000010000 */
[----:B------:R-:W-:-:S06]  /*3990*/  WARPGROUP.ARRIVE ;  /* 0x00000000000079c5 */ /* 0x000fcc0000000000 */
[----:B------:R-:W-:Y:S03]  /*39a0*/  HGMMA.64x64x16.F32 R56, R36, gdesc[UR4].tnspB, R56, gsb0 ;  /* 0x40e0000424387df0 */ /* 0x000fe60008000838 */
[----:B------:R-:W-:Y:S02]  /*39b0*/  WARPGROUP.DEPBAR.LE gsb0, 0x0 ;  /* 0x00008000000079c5 */ /* 0x000fe40000010000 */
[----:B------:R-:W-:Y:S05]  /*39c0*/  @!P0 BRA `(.L_x_30) ;  /* 0x0000000000048947 */ /* 0x000fea0003800000 */
[----:B------:R-:W-:Y:S01]  /*39d0*/  BPT.TRAP 0x1 ;  /* 0x000000040000795c */ /* 0x000fe20000300000 */
.L_x_30:
[----:B------:R-:W-:-:S04]  /*39e0*/  ULEA UR6, UR23, UR37, 0x3 ;  /* 0x0000002517067291 */ /* 0x000fc8000f8e183f */
[----:B------:R-:W-:-:S04]  /*39f0*/  UIADD3 UR6, UR6, 0xe028, URZ ;  /* 0x0000e02806067890 */ /* 0x000fc8000fffe03f */
[----:B------:R-:W-:-:S09]  /*3a00*/  UPRMT UR6, URZ, 0x654, UR6 ;  /* 0x000006543f067896 */ /* 0x000fd20008000006 */
[----:B------:R-:W-:Y:S01]  /*3a10*/  SYNCS.ARRIVE.TRANS64.RED.A1T0 RZ, [UR6], RZ ;  /* 0x000000ffffff79a7 */ /* 0x000fe20008100406 */
[----:B------:R-:W-:Y:S05]  /*3a20*/  @P1 BRA `(.L_x_31) ;  /* 0x0000000000041947 */ /* 0x000fea0003800000 */
[----:B------:R-:W-:Y:S01]  /*3a30*/  BPT.TRAP 0x1 ;  /* 0x000000040000795c */ /* 0x000fe20000300000 */
.L_x_31:
[----:B------:R-:W-:-:S04]  /*3a40*/  UIADD3 UR23, UR23, 0x1, URZ ;  /* 0x0000000117177890 */ /* 0x000fc8000fffe03f */
[----:B------:R-:W-:-:S04]  /*3a50*/  UISETP.NE.AND UP0, UPT, UR23, 0x5, UPT ;  /* 0x000000051700788c */ /* 0x000fc8000bf05270 */
[----:B------:R-:W-:Y:S01]  /*3a60*/  USEL UR23, UR23, URZ, UP0 ;  /* 0x0000003f17177287 */ /* 0x000fe20008000000 */
[----:B------:R-:W-:Y:S11]  /*3a70*/  @!P0 BRA `(.L_x_32) ;  /* 0x0000000000048947 */ /* 0x000ff60003800000 */
[----:B------:R-:W-:Y:S01]  /*3a80*/  BPT.TRAP 0x1 ;  /* 0x000000040000795c */ /* 0x000fe20000300000 */
.L_x_32:
[----:B------:R-:W-:-:S04]  /*3a90*/  ULEA UR6, UR23, UR37, 0x3 ;  /* 0x0000002517067291 */ /* 0x000fc8000f8e183f */
[----:B------:R-:W-:-:S04]  /*3aa0*/  UIADD3 UR6, UR6, 0xe028, URZ ;  /* 0x0000e02806067890 */ /* 0x000fc8000fffe03f */
[----:B------:R-:W-:-:S09]  /*3ab0*/  UPRMT UR6, URZ, 0x654, UR6 ;  /* 0x000006543f067896 */ /* 0x000fd20008000006 */
[----:B------:R-:W-:Y:S01]  /*3ac0*/  SYNCS.ARRIVE.TRANS64.RED.A1T0 RZ, [UR6], RZ ;  /* 0x000000ffffff79a7 */ /* 0x000fe20008100406 */
[----:B------:R-:W-:Y:S05]  /*3ad0*/  @P1 BRA `(.L_x_33) ;  /* 0x0000000000041947 */ /* 0x000fea0003800000 */
[----:B------:R-:W-:Y:S01]  /*3ae0*/  BPT.TRAP 0x1 ;  /* 0x000000040000795c */ /* 0x000fe20000300000 */
.L_x_33:
[----:B------:R-:W-:Y:S01]  /*3af0*/  UIADD3 UR21, UR21, 0x1, URZ ;  /* 0x0000000115157890 */ /* 0x000fe2000fffe03f */
[C---:B------:R-:W-:Y:S01]  /*3b00*/  ISETP.GT.AND P2, PT, R6.reuse, 0x2, PT ;  /* 0x000000020600780c */ /* 0x040fe20003f44270 */
[----:B------:R-:W-:Y:S01]  /*3b10*/  UIADD3 UR23, UR23, 0x1, URZ ;  /* 0x0000000117177890 */ /* 0x000fe2000fffe03f */
[----:B------:R-:W-:Y:S01]  /*3b20*/  VIADD R6, R6, 0xffffffff ;  /* 0xffffffff06067836 */ /* 0x000fe20000000000 */
[----:B------:R-:W-:Y:S01]  /*3b30*/  UISETP.NE.AND UP2, UPT, UR21, 0x5, UPT ;  /* 0x000000051500788c */ /* 0x000fe2000bf45270 */
[----:B------:R-:W-:Y:S01]  /*3b40*/  MOV R7, R3 ;  /* 0x0000000300077202 */ /* 0x000fe20000000f00 */
[----:B------:R-:W-:Y:S01]  /*3b50*/  UISETP.NE.AND UP0, UPT, UR23, 0x5, UPT ;  /* 0x000000051700788c */ /* 0x000fe2000bf05270 */
[----:B-1----:R-:W-:Y:S01]  /*3b60*/  IMAD.MOV.U32 R9, RZ, RZ, R4 ;  /* 0x000000ffff097224 */ /* 0x002fe200078e0004 */
[----:B------:R-:W-:Y:S02]  /*3b70*/  USEL UR6, URZ, 0x1, UP2 ;  /* 0x000000013f067887 */ /* 0x000fe40009000000 */
[----:B------:R-:W-:-:S02]  /*3b80*/  USEL UR23, UR23, URZ, UP0 ;  /* 0x0000003f17177287 */ /* 0x000fc40008000000 */
[----:B------:R-:W-:Y:S02]  /*3b90*/  USEL UR21, UR21, URZ, UP2 ;  /* 0x0000003f15157287 */ /* 0x000fe40009000000 */
[----:B------:R-:W-:Y:S01]  /*3ba0*/  LOP3.LUT R5, R88, UR6, RZ, 0x3c, !PT ;  /* 0x0000000658057c12 */ /* 0x000fe2000f8e3cff */
[----:B------:R-:W-:Y:S09]  /*3bb0*/  @P2 BRA `(.L_x_34) ;  /* 0xffffffe400e02947 */ /* 0x000ff2000383ffff */
.L_x_23:
[----:B------:R-:W2:Y:S01]  /*3bc0*/  SHFL.BFLY PT, R5, R0, 0x1, 0x1f ;  /* 0x0c201f0000057f89 */ /* 0x000ea200000e0000 */
[----:B------:R-:W-:Y:S01]  /*3bd0*/  BSSY B0, `(.L_x_35) ;  /* 0x0000023000007945 */ /* 0x000fe20003800000 */
[----:B------:R-:W-:Y:S01]  /*3be0*/  MOV R9, 0x7f800000 ;  /* 0x7f80000000097802 */ /* 0x000fe20000000f00 */
[----:B------:R-:W-:Y:S01]  /*3bf0*/  IMAD.MOV.U32 R10, RZ, RZ, 0x3f800000 ;  /* 0x3f800000ff0a7424 */ /* 0x000fe200078e00ff */
[----:B------:R-:W3:Y:S01]  /*3c00*/  SHFL.BFLY PT, R7, R2, 0x1, 0x1f ;  /* 0x0c201f0002077f89 */ /* 0x000ee200000e0000 */
[----:B------:R-:W-:Y:S02]  /*3c10*/  IMAD.MOV.U32 R11, RZ, RZ, 0x7f800000 ;  /* 0x7f800000ff0b7424 */ /* 0x000fe400078e00ff */
[----:B--2---:R-:W-:Y:S01]  /*3c20*/  FADD R5, R5, R0 ;  /* 0x0000000005057221 */ /* 0x004fe20000000000 */
[----:B---3--:R-:W-:-:S04]  /*3c30*/  FADD R14, R7, R2 ;  /* 0x00000002070e7221 */ /* 0x008fc80000000000 */
[----:B------:R-:W2:Y:S04]  /*3c40*/  SHFL.BFLY PT, R6, R5, 0x2, 0x1f ;  /* 0x0c401f0005067f89 */ /* 0x000ea800000e0000 */
[----:B------:R-:W3:Y:S01]  /*3c50*/  SHFL.BFLY PT, R15, R14, 0x2, 0x1f ;  /* 0x0c401f000e0f7f89 */ /* 0x000ee200000e0000 */
[C---:B--2---:R-:W-:Y:S01]  /*3c60*/  FSETP.NE.AND P0, PT, R5.reuse, -R6, PT ;  /* 0x800000060500720b */ /* 0x044fe20003f05000 */
[----:B------:R-:W-:Y:S01]  /*3c70*/  FADD R2, R5, R6 ;  /* 0x0000000605027221 */ /* 0x000fe20000000000 */
[----:B------:R-:W-:Y:S01]  /*3c80*/  MOV R6, 0x3f800000 ;  /* 0x3f80000000067802 */ /* 0x000fe20000000f00 */
[----:B---3--:R-:W-:-:S10]  /*3c90*/  FADD R8, R14, R15 ;  /* 0x0000000f0e087221 */ /* 0x008fd40000000000 */
[----:B------:R-:W-:Y:S05]  /*3ca0*/  @!P0 BRA `(.L_x_36) ;  /* 0x0000000000548947 */ /* 0x000fea0003800000 */
[----:B------:R-:W-:Y:S01]  /*3cb0*/  IADD3 R0, R2, 0x1800000, RZ ;  /* 0x0180000002007810 */ /* 0x000fe20007ffe0ff */
[----:B------:R-:W-:Y:S03]  /*3cc0*/  BSSY B1, `(.L_x_37) ;  /* 0x000000c000017945 */ /* 0x000fe60003800000 */
[----:B------:R-:W-:-:S04]  /*3cd0*/  LOP3.LUT R0, R0, 0x7f800000, RZ, 0xc0, !PT ;  /* 0x7f80000000007812 */ /* 0x000fc800078ec0ff */
[----:B------:R-:W-:-:S13]  /*3ce0*/  ISETP.GT.U32.AND P0, PT, R0, 0x1ffffff, PT ;  /* 0x01ffffff0000780c */ /* 0x000fda0003f04070 */
[----:B------:R-:W-:Y:S05]  /*3cf0*/  @P0 BRA `(.L_x_38) ;  /* 0x0000000000100947 */ /* 0x000fea0003800000 */
[----:B------:R-:W-:-:S07]  /*3d00*/  MOV R13, 0x3d20 ;  /* 0x00003d20000d7802 */ /* 0x000fce0000000f00 */
[----:B-1----:R-:W-:Y:S05]  /*3d10*/  CALL.REL.NOINC `($__internal_0_$__cuda_sm20_rcp_rn_f32_slowpath) ;  /* 0x0000002400c87944 */ /* 0x002fea0003c00000 */
[----:B------:R-:W-:Y:S01]  /*3d20*/  IMAD.MOV.U32 R6, RZ, RZ, R5 ;  /* 0x000000ffff067224 */ /* 0x000fe200078e0005 */
[----:B------:R-:W-:Y:S06]  /*3d30*/  BRA `(.L_x_39) ;  /* 0x0000000000107947 */ /* 0x000fec0003800000 */
.L_x_38:
[----:B------:R-:W2:Y:S02]  /*3d40*/  MUFU.RCP R5, R2 ;  /* 0x0000000200057308 */ /* 0x000ea40000001000 */
[----:B--2---:R-:W-:-:S04]  /*3d50*/  FFMA R0, R2, R5, -1 ;  /* 0xbf80000002007423 */ /* 0x004fc80000000005 */
[----:B------:R-:W-:-:S04]  /*3d60*/  FADD.FTZ R0, -R0, -RZ ;  /* 0x800000ff00007221 */ /* 0x000fc80000010100 */
[----:B------:R-:W-:-:S07]  /*3d70*/  FFMA R6, R5, R0, R5 ;  /* 0x0000000005067223 */ /* 0x000fce0000000005 */
.L_x_39:
[----:B-1----:R-:W-:Y:S05]  /*3d80*/  BSYNC B1 ;  /* 0x0000000000017941 */ /* 0x002fea0003800000 */
.L_x_37:
[----:B------:R-:W-:Y:S01]  /*3d90*/  FSETP.GEU.AND P0, PT, |R2|, 1.175494350822287508e-38, PT ;  /* 0x008000000200780b */ /* 0x000fe20003f0e200 */
[----:B------:R-:W-:-:S12]  /*3da0*/  ULDC UR4, c[0x0][0x600] ;  /* 0x0001800000047ab9 */ /* 0x000fd80000000800 */
[----:B------:R-:W-:-:S04]  /*3db0*/  @!P0 FMUL R2, R2, 16777216 ;  /* 0x4b80000002028820 */ /* 0x000fc80000400000 */
[----:B------:R-:W1:Y:S02]  /*3dc0*/  MUFU.LG2 R0, R2 ;  /* 0x0000000200007308 */ /* 0x000e640000000c00 */
[----:B-1----:R-:W-:-:S04]  /*3dd0*/  @!P0 FADD R0, R0, -24 ;  /* 0xc1c0000000008421 */ /* 0x002fc80000000000 */
[----:B------:R-:W-:-:S04]  /*3de0*/  FMUL R0, R0, 0.69314718246459960938 ;  /* 0x3f31721800007820 */ /* 0x000fc80000400000 */
[----:B------:R-:W-:-:S07]  /*3df0*/  FFMA R11, R3, UR4, R0 ;  /* 0x00000004030b7c23 */ /* 0x000fce0008000000 */
.L_x_36:
[----:B-1----:R-:W-:Y:S05]  /*3e00*/  BSYNC B0 ;  /* 0x0000000000007941 */ /* 0x002fea0003800000 */
.L_x_35:
[----:B------:R-:W-:Y:S01]  /*3e10*/  FSETP.NE.AND P0, PT, R14, -R15, PT ;  /* 0x8000000f0e00720b */ /* 0x000fe20003f05000 */
[----:B------:R-:W-:Y:S01]  /*3e20*/  ULDC UR4, c[0x0][0x608] ;  /* 0x0001820000047ab9 */ /* 0x000fe20000000800 */
[----:B------:R-:W-:Y:S01]  /*3e30*/  BSSY B0, `(.L_x_40) ;  /* 0x0000029000007945 */ /* 0x000fe20003800000 */
[----:B------:R-:W-:-:S04]  /*3e40*/  FMUL R6, R6, UR4 ;  /* 0x0000000406067c20 */ /* 0x000fc80008400000 */
        /* <DEDUP_REMOVED lines=16> */
[----:B------:R-:W-:Y:S06]  /*3f50*/  @!P0 BRA `(.L_x_41) ;  /* 0x0000000000588947 */ /* 0x000fec0003800000 */
[----:B------:R-:W-:Y:S01]  /*3f60*/  IADD3 R0, R8, 0x1800000, RZ ;  /* 0x0180000008007810 */ /* 0x000fe20007ffe0ff */
[----:B------:R-:W-:Y:S03]  /*3f70*/  BSSY B1, `(.L_x_42) ;  /* 0x000000d000017945 */ /* 0x000fe60003800000 */
[----:B------:R-:W-:-:S04]  /*3f80*/  LOP3.LUT R0, R0, 0x7f800000, RZ, 0xc0, !PT ;  /* 0x7f80000000007812 */ /* 0x000fc800078ec0ff */
[----:B------:R-:W-:-:S13]  /*3f90*/  ISETP.GT.U32.AND P0, PT, R0, 0x1ffffff, PT ;  /* 0x01ffffff0000780c */ /* 0x000fda0003f04070 */
[----:B------:R-:W-:Y:S05]  /*3fa0*/  @P0 BRA `(.L_x_43) ;  /* 0x0000000000140947 */ /* 0x000fea0003800000 */
[----:B------:R-:W-:Y:S01]  /*3fb0*/  IMAD.MOV.U32 R2, RZ, RZ, R8 ;  /* 0x000000ffff027224 */ /* 0x000fe200078e0008 */
[----:B------:R-:W-:-:S07]  /*3fc0*/  MOV R13, 0x3fe0 ;  /* 0x00003fe0000d7802 */ /* 0x000fce0000000f00 */
[----:B------:R-:W-:Y:S05]  /*3fd0*/  CALL.REL.NOINC `($__internal_0_$__cuda_sm20_rcp_rn_f32_slowpath) ;  /* 0x0000002400187944 */ /* 0x000fea0003c00000 */
[----:B------:R-:W-:Y:S01]  /*3fe0*/  MOV R10, R5 ;  /* 0x00000005000a7202 */ /* 0x000fe20000000f00 */
[----:B------:R-:W-:Y:S06]  /*3ff0*/  BRA `(.L_x_44) ;  /* 0x0000000000107947 */ /* 0x000fec0003800000 */
.L_x_43:
[----:B------:R-:W1:Y:S02]  /*4000*/  MUFU.RCP R3, R8 ;  /* 0x0000000800037308 */ /* 0x000e640000001000 */
[----:B-1----:R-:W-:-:S04]  /*4010*/  FFMA R0, R8, R3, -1 ;  /* 0xbf80000008007423 */ /* 0x002fc80000000003 */
[----:B------:R-:W-:-:S04]  /*4020*/  FADD.FTZ R0, -R0, -RZ ;  /* 0x800000ff00007221 */ /* 0x000fc80000010100 */
[----:B------:R-:W-:-:S07]  /*4030*/  FFMA R10, R3, R0, R3 ;  /* 0x00000000030a7223 */ /* 0x000fce0000000003 */
.L_x_44:
[----:B------:R-:W-:Y:S05]  /*4040*/  BSYNC B1 ;  /* 0x0000000000017941 */ /* 0x000fea0003800000 */
.L_x_42:
[----:B------:R-:W-:Y:S01]  /*4050*/  FSETP.GEU.AND P0, PT, |R8|, 1.175494350822287508e-38, PT ;  /* 0x008000000800780b */ /* 0x000fe20003f0e200 */
[----:B------:R-:W-:-:S12]  /*4060*/  ULDC UR4, c[0x0][0x600] ;  /* 0x0001800000047ab9 */ /* 0x000fd80000000800 */
[----:B------:R-:W-:-:S04]  /*4070*/  @!P0 FMUL R8, R8, 16777216 ;  /* 0x4b80000008088820 */ /* 0x000fc80000400000 */
[----:B------:R-:W1:Y:S02]  /*4080*/  MUFU.LG2 R0, R8 ;  /* 0x0000000800007308 */ /* 0x000e640000000c00 */
[----:B-1----:R-:W-:-:S04]  /*4090*/  @!P0 FADD R0, R0, -24 ;  /* 0xc1c0000000008421 */ /* 0x002fc80000000000 */
[----:B------:R-:W-:-:S04]  /*40a0*/  FMUL R9, R0, 0.69314718246459960938 ;  /* 0x3f31721800097820 */ /* 0x000fc80000400000 */
[----:B------:R-:W-:-:S07]  /*40b0*/  FFMA R9, R4, UR4, R9 ;  /* 0x0000000404097c23 */ /* 0x000fce0008000009 */
.L_x_41:
[----:B------:R-:W-:Y:S05]  /*40c0*/  BSYNC B0 ;  /* 0x0000000000007941 */ /* 0x000fea0003800000 */
.L_x_40:
[----:B------:R-:W-:Y:S01]  /*40d0*/  UIADD3 UR4, UR36, -0x1, URZ ;  /* 0xffffffff24047890 */ /* 0x000fe2000fffe03f */
[----:B------:R-:W1:Y:S01]  /*40e0*/  S2R R2, SR_TID.X ;  /* 0x0000000000027919 */ /* 0x000e620000002100 */
[----:B------:R-:W-:Y:S01]  /*40f0*/  ULDC UR5, c[0x0][0x608] ;  /* 0x0001820000057ab9 */ /* 0x000fe20000000800 */
[----:B------:R-:W-:Y:S01]  /*4100*/  ULDC.64 UR8, c[0x0][0x208] ;  /* 0x0000820000087ab9 */ /* 0x000fe20000000a00 */
[----:B------:R-:W-:Y:S02]  /*4110*/  FMUL R10, R10, UR5 ;  /* 0x000000050a0a7c20 */ /* 0x000fe40008400000 */
[----:B------:R-:W-:Y:S01]  /*4120*/  ISETP.NE.AND P0, PT, RZ, UR4, PT ;  /* 0x00000004ff007c0c */ /* 0x000fe2000bf05270 */
[----:B------:R-:W-:-:S03]  /*4130*/  ULEA UR4, UR36, UR37, 0x3 ;  /* 0x0000002524047291 */ /* 0x000fc6000f8e183f */
[----:B------:R-:W-:-:S04]  /*4140*/  SEL R0, RZ, 0x1, P0 ;  /* 0x00000001ff007807 */ /* 0x000fc80000000000 */
[----:B------:R-:W-:-:S04]  /*4150*/  SHF.L.U32 R0, R0, 0x1f, RZ ;  /* 0x0000001f00007819 */ /* 0x000fc800000006ff */
[----:B------:R-:W2:Y:S01]  /*4160*/  SYNCS.PHASECHK.TRANS64.TRYWAIT P0, [UR4+0xe098], R0 ;  /* 0x00e09800ff0075a7 */ /* 0x000ea20008000144 */
[C---:B-1----:R-:W-:Y:S02]  /*4170*/  LOP3.LUT P1, RZ, R2.reuse, 0x3, RZ, 0xc0, !PT ;  /* 0x0000000302ff7812 */ /* 0x042fe4000782c0ff */
[----:B------:R-:W-:Y:S01]  /*4180*/  LOP3.LUT R16, R2, 0x7f, RZ, 0xc0, !PT ;  /* 0x0000007f02107812 */ /* 0x000fe200078ec0ff */
[----:B--2---:R-:W-:Y:S10]  /*4190*/  @!P0 BRA `(.L_x_45) ;  /* 0x0000002000188947 */ /* 0x004ff40003800000 */
.L_x_94:
[----:B------:R-:W-:Y:S01]  /*41a0*/  USHF.L.U32 UR42, UR42, 0x6, URZ ;  /* 0x000000062a2a7899 */ /* 0x000fe2000800063f */
[----:B------:R-:W-:Y:S01]  /*41b0*/  BSSY B0, `(.L_x_46) ;  /* 0x0000018000007945 */ /* 0x000fe20003800000 */
[----:B------:R-:W-:-:S03]  /*41c0*/  SHF.R.U32.HI R17, RZ, 0x5, R16 ;  /* 0x00000005ff117819 */ /* 0x000fc60000011610 */
[----:B------:R-:W-:Y:S07]  /*41d0*/  @P1 BRA `(.L_x_47) ;  /* 0x0000000000541947 */ /* 0x000fee0003800000 */
[----:B------:R-:W2:Y:S01]  /*41e0*/  S2UR UR4, SR_CTAID.Y ;  /* 0x00000000000479c3 */ /* 0x000ea20000002600 */
[----:B-1----:R-:W-:Y:S01]  /*41f0*/  SHF.R.U32.HI R0, RZ, 0x2, R2 ;  /* 0x00000002ff007819 */ /* 0x002fe20000011602 */
[----:B------:R-:W-:Y:S01]  /*4200*/  IMAD.SHL.U32 R3, R17, 0x10, RZ ;  /* 0x0000001011037824 */ /* 0x000fe200078e00ff */
[----:B------:R-:W-:Y:S02]  /*4210*/  ULDC.64 UR6, c[0x0][0x688] ;  /* 0x0001a20000067ab9 */ /* 0x000fe40000000a00 */
[----:B------:R-:W-:-:S03]  /*4220*/  LOP3.LUT R0, R0, 0x7, RZ, 0xc0, !PT ;  /* 0x0000000700007812 */ /* 0x000fc600078ec0ff */
[----:B------:R-:W1:Y:S01]  /*4230*/  S2UR UR5, SR_CTAID.Z ;  /* 0x00000000000579c3 */ /* 0x000e620000002700 */
[----:B------:R-:W-:-:S04]  /*4240*/  LOP3.LUT R0, R3, 0xfffffff0, R0, 0xe2, !PT ;  /* 0xfffffff003007812 */ /* 0x000fc800078ee200 */
[----:B------:R-:W-:-:S05]  /*4250*/  IADD3 R3, R0, UR42, RZ ;  /* 0x0000002a00037c10 */ /* 0x000fca000fffe0ff */
[----:B------:R-:W-:Y:S01]  /*4260*/  VIADD R2, R3, 0x8 ;  /* 0x0000000803027836 */ /* 0x000fe20000000000 */
[----:B--2---:R-:W-:-:S04]  /*4270*/  UIMAD UR4, UR4, UR6, UR42 ;  /* 0x00000006040472a4 */ /* 0x004fc8000f8e022a */
[----:B-1----:R-:W-:-:S03]  /*4280*/  UIMAD UR4, UR5, UR7, UR4 ;  /* 0x00000007050472a4 */ /* 0x002fc6000f8e0204 */
[----:B------:R-:W-:Y:S02]  /*4290*/  ULDC UR5, c[0x0][0x288] ;  /* 0x0000a20000057ab9 */ /* 0x000fe40000000800 */
[----:B------:R-:W-:Y:S02]  /*42a0*/  ISETP.GE.U32.AND P0, PT, R3, UR5, PT ;  /* 0x0000000503007c0c */ /* 0x000fe4000bf06070 */
[----:B------:R-:W-:Y:S02]  /*42b0*/  IADD3 R0, P2, R0, UR4, RZ ;  /* 0x0000000400007c10 */ /* 0x000fe4000ff5e0ff */
[----:B------:R-:W-:Y:S01]  /*42c0*/  ISETP.GE.U32.AND P1, PT, R2, UR5, PT ;  /* 0x0000000502007c0c */ /* 0x000fe2000bf26070 */
[----:B------:R-:W-:Y:S01]  /*42d0*/  ULDC.64 UR4, c[0x0][0x680] ;  /* 0x0001a00000047ab9 */ /* 0x000fe20000000a00 */
[----:B------:R-:W-:Y:S02]  /*42e0*/  IADD3.X R3, RZ, RZ, RZ, P2, !PT ;  /* 0x000000ffff037210 */ /* 0x000fe400017fe4ff */
[----:B------:R-:W-:-:S04]  /*42f0*/  LEA R2, P2, R0, UR4, 0x2 ;  /* 0x0000000400027c11 */ /* 0x000fc8000f8410ff */
[----:B------:R-:W-:-:S05]  /*4300*/  LEA.HI.X R3, R0, UR5, R3, 0x2, P2 ;  /* 0x0000000500037c11 */ /* 0x000fca00090f1403 */
[----:B------:R2:W-:Y:S04]  /*4310*/  @!P0 STG.E desc[UR8][R2.64], R11 ;  /* 0x0000000b02008986 */ /* 0x0005e8000c101908 */
[----:B------:R2:W-:Y:S02]  /*4320*/  @!P1 STG.E desc[UR8][R2.64+0x20], R9 ;  /* 0x0000200902009986 */ /* 0x0005e4000c101908 */
.L_x_47:
[----:B------:R-:W-:Y:S05]  /*4330*/  BSYNC B0 ;  /* 0x0000000000007941 */ /* 0x000fea0003800000 */
.L_x_46:
[----:B------:R-:W-:Y:S01]  /*4340*/  ULDC.64 UR4, c[0x0][0x730] ;  /* 0x0001cc0000047ab9 */ /* 0x000fe20000000a00 */
[-C--:B------:R-:W-:Y:S01]  /*4350*/  FMUL R58, R58, R10.reuse ;  /* 0x0000000a3a3a7220 */ /* 0x080fe20000400000 */
[----:B------:R-:W-:Y:S01]  /*4360*/  ISETP.NE.U32.AND P0, PT, RZ, UR4, PT ;  /* 0x00000004ff007c0c */ /* 0x000fe2000bf05070 */
[-C--:B------:R-:W-:Y:S01]  /*4370*/  FMUL R38, R59, R10.reuse ;  /* 0x0000000a3b267220 */ /* 0x080fe20000400000 */
[-C--:B------:R-:W-:Y:S01]  /*4380*/  FMUL R62, R62, R10.reuse ;  /* 0x0000000a3e3e7220 */ /* 0x080fe20000400000 */
[-C--:B------:R-:W-:Y:S01]  /*4390*/  FMUL R40, R63, R10.reuse ;  /* 0x0000000a3f287220 */ /* 0x080fe20000400000 */
[----:B------:R-:W-:Y:S01]  /*43a0*/  ISETP.NE.AND.EX P0, PT, RZ, UR5, PT, P0 ;  /* 0x00000005ff007c0c */ /* 0x000fe2000bf05300 */
        /* <DEDUP_REMOVED lines=12> */
[----:B------:R-:W-:Y:S06]  /*4470*/  @P0 BRA `(.L_x_48) ;  /* 0x0000000000200947 */ /* 0x000fec0003800000 */
[----:B------:R-:W-:Y:S02]  /*4480*/  ULDC.64 UR4, c[0x0][0x728] ;  /* 0x0001ca0000047ab9 */ /* 0x000fe40000000a00 */
[----:B------:R-:W-:-:S04]  /*4490*/  ISETP.NE.U32.AND P0, PT, RZ, UR4, PT ;  /* 0x00000004ff007c0c */ /* 0x000fc8000bf05070 */
[----:B------:R-:W-:-:S13]  /*44a0*/  ISETP.NE.AND.EX P0, PT, RZ, UR5, PT, P0 ;  /* 0x00000005ff007c0c */ /* 0x000fda000bf05300 */
[----:B------:R-:W-:Y:S05]  /*44b0*/  @!P0 BRA `(.L_x_49) ;  /* 0x00000000000c8947 */ /* 0x000fea0003800000 */
[----:B-12---:R-:W1:Y:S02]  /*44c0*/  LDC.64 R2, c[0x0][0x728] ;  /* 0x0001ca00ff027b82 */ /* 0x006e640000000a00 */
[----:B-1----:R4:W5:Y:S01]  /*44d0*/  LDG.E R2, desc[UR8][R2.64] ;  /* 0x0000000802027981 */ /* 0x002962000c1e1900 */
[----:B------:R-:W-:Y:S05]  /*44e0*/  BRA `(.L_x_48) ;  /* 0x0000000000047947 */ /* 0x000fea0003800000 */
.L_x_49:
[----:B--2---:R-:W3:Y:S02]  /*44f0*/  LDC R2, c[0x0][0x720] ;  /* 0x0001c800ff027b82 */ /* 0x004ee40000000800 */
.L_x_48:
[----:B-1----:R-:W-:Y:S01]  /*4500*/  MOV R0, RZ ;  /* 0x000000ff00007202 */ /* 0x002fe20000000f00 */
[----:B---3-5:R-:W-:-:S03]  /*4510*/  IMAD.MOV.U32 R35, RZ, RZ, R2 ;  /* 0x000000ffff237224 */ /* 0x028fc600078e0002 */
[----:B------:R-:W-:-:S13]  /*4520*/  LOP3.LUT P0, RZ, R0, 0x1bf, RZ, 0xc0, !PT ;  /* 0x000001bf00ff7812 */ /* 0x000fda000780c0ff */
[----:B------:R-:W-:Y:S05]  /*4530*/  @!P0 BRA `(.L_x_50) ;  /* 0x0000000000408947 */ /* 0x000fea0003800000 */
[----:B------:R-:W-:Y:S01]  /*4540*/  MOV R0, 0x0 ;  /* 0x0000000000007802 */ /* 0x000fe20000000f00 */
[----:B------:R-:W-:Y:S01]  /*4550*/  ULDC.64 UR4, c[0x4][0x68] ;  /* 0x01001a0000047ab9 */ /* 0x000fe20000000a00 */
[----:B------:R-:W-:Y:S01]  /*4560*/  ULDC.64 UR6, c[0x4][0x8] ;  /* 0x0100020000067ab9 */ /* 0x000fe20000000a00 */
[----:B------:R-:W-:Y:S01]  /*4570*/  MOV R4, UR4 ;  /* 0x0000000400047c02 */ /* 0x000fe20008000f00 */
[----:B--2-4-:R1:W2:Y:S01]  /*4580*/  LDC.64 R2, c[0x4][R0] ;  /* 0x0100000000027b82 */ /* 0x0142a20000000a00 */
[----:B------:R-:W-:Y:S01]  /*4590*/  IMAD.U32 R5, RZ, RZ, UR5 ;  /* 0x00000005ff057e24 */ /* 0x000fe2000f8e00ff */
[----:B------:R-:W-:Y:S01]  /*45a0*/  ULDC.64 UR4, c[0x4][0x70] ;  /* 0x01001c0000047ab9 */ /* 0x000fe20000000a00 */
[----:B------:R-:W-:Y:S01]  /*45b0*/  MOV R10, UR6 ;  /* 0x00000006000a7c02 */ /* 0x000fe20008000f00 */
[----:B------:R-:W-:Y:S01]  /*45c0*/  IMAD.U32 R7, RZ, RZ, UR5 ;  /* 0x00000005ff077e24 */ /* 0x000fe2000f8e00ff */
[----:B------:R-:W-:Y:S01]  /*45d0*/  MOV R6, UR4 ;  /* 0x0000000400067c02 */ /* 0x000fe20008000f00 */
[----:B------:R-:W-:Y:S01]  /*45e0*/  IMAD.U32 R11, RZ, RZ, UR7 ;  /* 0x00000007ff0b7e24 */ /* 0x000fe2000f8e00ff */
[----:B------:R-:W-:Y:S01]  /*45f0*/  MOV R8, 0x70 ;  /* 0x0000007000087802 */ /* 0x000fe20000000f00 */
[----:B------:R-:W-:Y:S01]  /*4600*/  IMAD.MOV.U32 R12, RZ, RZ, 0x1 ;  /* 0x00000001ff0c7424 */ /* 0x000fe200078e00ff */
[----:B-1----:R-:W-:-:S07]  /*4610*/  MOV R13, RZ ;  /* 0x000000ff000d7202 */ /* 0x002fce0000000f00 */
[----:B------:R-:W-:-:S07]  /*4620*/  LEPC R20, `(.L_x_50) ;  /* 0x000000001014794e */ /* 0x000fce0000000000 */
[----:B--2---:R-:W-:Y:S05]  /*4630*/  CALL.ABS.NOINC R2 ;  /* 0x0000000002007343 */ /* 0x004fea0003c00000 */
.L_x_50:
[----:B------:R-:W-:Y:S01]  /*4640*/  UIADD3 UR4, UR36, -0x1, URZ ;  /* 0xffffffff24047890 */ /* 0x000fe2000fffe03f */
[----:B------:R-:W-:-:S05]  /*4650*/  IMAD.U32 R18, RZ, RZ, UR37 ;  /* 0x00000025ff127e24 */ /* 0x000fca000f8e00ff */
[----:B--2-4-:R-:W-:-:S05]  /*4660*/  MOV R3, UR4 ;  /* 0x0000000400037c02 */ /* 0x014fca0008000f00 */
[----:B------:R-:W-:-:S05]  /*4670*/  IMAD R18, R3, 0x2200, R18 ;  /* 0x0000220003127824 */ /* 0x000fca00078e0212 */
[----:B------:R-:W-:-:S13]  /*4680*/  LOP3.LUT P0, RZ, R18, 0x1b0, RZ, 0xc0, !PT ;  /* 0x000001b012ff7812 */ /* 0x000fda000780c0ff */
[----:B------:R-:W-:Y:S05]  /*4690*/  @!P0 BRA `(.L_x_51) ;  /* 0x0000000000408947 */ /* 0x000fea0003800000 */
[----:B------:R-:W-:Y:S01]  /*46a0*/  MOV R0, 0x0 ;  /* 0x0000000000007802 */ /* 0x000fe20000000f00 */
[----:B------:R-:W-:Y:S01]  /*46b0*/  ULDC.64 UR4, c[0x4][0x68] ;  /* 0x01001a0000047ab9 */ /* 0x000fe20000000a00 */
[----:B------:R-:W-:Y:S01]  /*46c0*/  ULDC.64 UR6, c[0x4][0x8] ;  /* 0x0100020000067ab9 */ /* 0x000fe20000000a00 */
[----:B------:R-:W-:Y:S01]  /*46d0*/  IMAD.U32 R4, RZ, RZ, UR4 ;  /* 0x00000004ff047e24 */ /* 0x000fe2000f8e00ff */
[----:B------:R1:W2:Y:S01]  /*46e0*/  LDC.64 R2, c[0x4][R0] ;  /* 0x0100000000027b82 */ /* 0x0002a20000000a00 */
[----:B------:R-:W-:Y:S01]  /*46f0*/  MOV R5, UR5 ;  /* 0x0000000500057c02 */ /* 0x000fe20008000f00 */
[----:B------:R-:W-:Y:S01]  /*4700*/  ULDC.64 UR4, c[0x4][0x70] ;  /* 0x01001c0000047ab9 */ /* 0x000fe20000000a00 */
[----:B------:R-:W-:Y:S01]  /*4710*/  IMAD.U32 R10, RZ, RZ, UR6 ;  /* 0x00000006ff0a7e24 */ /* 0x000fe2000f8e00ff */
[----:B------:R-:W-:Y:S01]  /*4720*/  MOV R7, UR5 ;  /* 0x0000000500077c02 */ /* 0x000fe20008000f00 */
[----:B------:R-:W-:Y:S01]  /*4730*/  IMAD.U32 R6, RZ, RZ, UR4 ;  /* 0x00000004ff067e24 */ /* 0x000fe2000f8e00ff */
[----:B------:R-:W-:Y:S01]  /*4740*/  MOV R11, UR7 ;  /* 0x00000007000b7c02 */ /* 0x000fe20008000f00 */
[----:B------:R-:W-:Y:S01]  /*4750*/  IMAD.MOV.U32 R8, RZ, RZ, 0x70 ;  /* 0x00000070ff087424 */ /* 0x000fe200078e00ff */
[----:B------:R-:W-:Y:S01]  /*4760*/  MOV R12, 0x1 ;  /* 0x00000001000c7802 */ /* 0x000fe20000000f00 */
[----:B-1----:R-:W-:-:S07]  /*4770*/  IMAD.MOV.U32 R13, RZ, RZ, RZ ;  /* 0x000000ffff0d7224 */ /* 0x002fce00078e00ff */
[----:B------:R-:W-:-:S07]  /*4780*/  LEPC R20, `(.L_x_51) ;  /* 0x000000001014794e */ /* 0x000fce0000000000 */
[----:B--2---:R-:W-:Y:S05]  /*4790*/  CALL.ABS.NOINC R2 ;  /* 0x0000000002007343 */ /* 0x004fea0003c00000 */
.L_x_51:
[----:B------:R-:W1:Y:S01]  /*47a0*/  S2R R5, SR_TID.X ;  /* 0x0000000000057919 */ /* 0x000e620000002100 */
[----:B------:R-:W-:Y:S01]  /*47b0*/  ULDC.64 UR4, c[0x0][0x730] ;  /* 0x0001cc0000047ab9 */ /* 0x000fe20000000a00 */
[----:B------:R-:W-:Y:S01]  /*47c0*/  VIADD R16, R16, 0x1f ;  /* 0x0000001f10107836 */ /* 0x000fe20000000000 */
[----:B------:R-:W-:-:S04]  /*47d0*/  ISETP.NE.U32.AND P0, PT, RZ, UR4, PT ;  /* 0x00000004ff007c0c */ /* 0x000fc8000bf05070 */
[----:B------:R-:W-:Y:S02]  /*47e0*/  ISETP.NE.AND.EX P0, PT, RZ, UR5, PT, P0 ;  /* 0x00000005ff007c0c */ /* 0x000fe4000bf05300 */
[----:B------:R-:W-:-:S11]  /*47f0*/  ISETP.GT.U32.AND P1, PT, R16, 0x3e, PT ;  /* 0x0000003e1000780c */ /* 0x000fd60003f24070 */
[----:B------:R-:W2:Y:S01]  /*4800*/  @P0 LDC R35, c[0x0][0x720] ;  /* 0x0001c800ff230b82 */ /* 0x000ea20000000800 */
[C---:B-1----:R-:W-:Y:S02]  /*4810*/  SHF.L.U32 R0, R5.reuse, 0x5, RZ ;  /* 0x0000000505007819 */ /* 0x042fe400000006ff */
[----:B------:R-:W-:Y:S02]  /*4820*/  SHF.R.U32.HI R3, RZ, 0x1, R5 ;  /* 0x00000001ff037819 */ /* 0x000fe40000011605 */
[C---:B------:R-:W-:Y:S02]  /*4830*/  LOP3.LUT R2, R0.reuse, 0xc0, RZ, 0xc0, !PT ;  /* 0x000000c000027812 */ /* 0x040fe400078ec0ff */
[----:B------:R-:W-:Y:S02]  /*4840*/  LOP3.LUT R4, R0, 0x20, RZ, 0xc0, !PT ;  /* 0x0000002000047812 */ /* 0x000fe400078ec0ff */
[----:B------:R-:W-:Y:S01]  /*4850*/  LOP3.LUT R2, R2, 0x8, R3, 0xf8, !PT ;  /* 0x0000000802027812 */ /* 0x000fe200078ef803 */
[----:B------:R-:W-:Y:S01]  /*4860*/  IMAD.SHL.U32 R3, R5, 0x4, RZ ;  /* 0x0000000405037824 */ /* 0x000fe200078e00ff */
[----:B------:R-:W-:-:S02]  /*4870*/  LEA R4, R17, R4, 0x9 ;  /* 0x0000000411047211 */ /* 0x000fc400078e48ff */
[----:B------:R-:W-:Y:S01]  /*4880*/  LOP3.LUT R0, R0, 0x100, RZ, 0xc0, !PT ;  /* 0x0000010000007812 */ /* 0x000fe200078ec0ff */
[-C--:B--2---:R-:W-:Y:S01]  /*4890*/  FMUL R9, R24, R35.reuse ;  /* 0x0000002318097220 */ /* 0x084fe20000400000 */
[----:B------:R-:W-:Y:S01]  /*48a0*/  LOP3.LUT R3, R2, 0x18, R3, 0x78, !PT ;  /* 0x0000001802037812 */ /* 0x000fe200078e7803 */
[-C--:B------:R-:W-:Y:S01]  /*48b0*/  FMUL R16, R30, R35.reuse ;  /* 0x000000231e107220 */ /* 0x080fe20000400000 */
[----:B------:R-:W-:Y:S01]  /*48c0*/  LOP3.LUT P0, RZ, R5, 0x4, RZ, 0xc0, !PT ;  /* 0x0000000405ff7812 */ /* 0x000fe2000780c0ff */
[-C--:B------:R-:W-:Y:S01]  /*48d0*/  FMUL R5, R22, R35.reuse ;  /* 0x0000002316057220 */ /* 0x080fe20000400000 */
[----:B------:R-:W-:Y:S01]  /*48e0*/  IADD3 R3, R3, R4, R0 ;  /* 0x0000000403037210 */ /* 0x000fe20007ffe000 */
        /* <DEDUP_REMOVED lines=15> */
[----:B------:R-:W-:Y:S01]  /*49e0*/  F2FP.F16.F32.PACK_AB R36, R5, R0 ;  /* 0x000000000524723e */ /* 0x000fe200000000ff */
[-C--:B------:R-:W-:Y:S01]  /*49f0*/  FMUL R22, R32, R35.reuse ;  /* 0x0000002320167220 */ /* 0x080fe20000400000 */
[----:B------:R-:W-:Y:S01]  /*4a00*/  MOV R0, 0x10 ;  /* 0x0000001000007802 */ /* 0x000fe20000000f00 */
[-C--:B------:R-:W-:Y:S01]  /*4a10*/  FMUL R21, R72, R35.reuse ;  /* 0x0000002348157220 */ /* 0x080fe20000400000 */
[----:B------:R-:W-:Y:S01]  /*4a20*/  F2FP.F16.F32.PACK_AB R38, R9, R4 ;  /* 0x000000040926723e */ /* 0x000fe200000000ff */
        /* <DEDUP_REMOVED lines=12> */
[----:B------:R-:W-:Y:S01]  /*4af0*/  FMUL R35, R86, R35 ;  /* 0x0000002356237220 */ /* 0x000fe20000400000 */
[----:B------:R-:W-:Y:S01]  /*4b00*/  F2FP.F16.F32.PACK_AB R9, R15, R10 ;  /* 0x0000000a0f09723e */ /* 0x000fe200000000ff */
[----:B------:R-:W-:Y:S01]  /*4b10*/  IMAD R3, R3, 0x2, R18 ;  /* 0x0000000203037824 */ /* 0x000fe200078e0212 */
[----:B------:R-:W-:-:S02]  /*4b20*/  F2FP.F16.F32.PACK_AB R37, R7, R2 ;  /* 0x000000020725723e */ /* 0x000fc400000000ff */
[----:B------:R-:W-:Y:S02]  /*4b30*/  F2FP.F16.F32.PACK_AB R8, R13, R8 ;  /* 0x000000080d08723e */ /* 0x000fe400000000ff */
[----:B------:R-:W-:Y:S02]  /*4b40*/  F2FP.F16.F32.PACK_AB R10, R17, R12 ;  /* 0x0000000c110a723e */ /* 0x000fe400000000ff */
[----:B------:R-:W-:Y:S02]  /*4b50*/  F2FP.F16.F32.PACK_AB R11, R19, R14 ;  /* 0x0000000e130b723e */ /* 0x000fe400000000ff */
[----:B------:R-:W-:Y:S01]  /*4b60*/  SEL R0, R0, 0xfffffff0, !P0 ;  /* 0xfffffff000007807 */ /* 0x000fe20004000000 */
[----:B------:R-:W-:Y:S06]  /*4b70*/  @P1 BRA `(.L_x_52) ;  /* 0x0000000000041947 */ /* 0x000fec0003800000 */
[----:B------:R-:W-:-:S04]  /*4b80*/  DEPBAR.LE SB0, 0x1 ;  /* 0x000080400000791a */ /* 0x000fc80000000000 */
.L_x_52:
[----:B------:R-:W-:Y:S05]  /*4b90*/  WARPSYNC.ALL ;  /* 0x0000000000007948 */ /* 0x000fea0003800000 */
[----:B------:R-:W-:Y:S01]  /*4ba0*/  BAR.SYNC.DEFER_BLOCKING 0x1, 0x80 ;  /* 0x0042000000007b1d */ /* 0x000fe20000010000 */
[----:B------:R-:W-:Y:S02]  /*4bb0*/  LEA R0, R0, R3, 0x1 ;  /* 0x0000000300007211 */ /* 0x000fe400078e08ff */
[----:B------:R-:W-:Y:S02]  /*4bc0*/  F2FP.F16.F32.PACK_AB R4, R16, R21 ;  /* 0x000000151004723e */ /* 0x000fe400000000ff */
[----:B------:R-:W-:Y:S01]  /*4bd0*/  F2FP.F16.F32.PACK_AB R5, R20, R23 ;  /* 0x000000171405723e */ /* 0x000fe200000000ff */
[----:B------:R-:W-:Y:S01]  /*4be0*/  BSSY B0, `(.L_x_53) ;  /* 0x000001b000007945 */ /* 0x000fe20003800000 */
[----:B------:R-:W-:-:S02]  /*4bf0*/  F2FP.F16.F32.PACK_AB R6, R22, R25 ;  /* 0x000000191606723e */ /* 0x000fc400000000ff */
[----:B------:R-:W-:Y:S02]  /*4c00*/  F2FP.F16.F32.PACK_AB R7, R24, R27 ;  /* 0x0000001b1807723e */ /* 0x000fe400000000ff */
[----:B------:R-:W-:Y:S02]  /*4c10*/  F2FP.F16.F32.PACK_AB R12, R26, R29 ;  /* 0x0000001d1a0c723e */ /* 0x000fe400000000ff */
[----:B------:R-:W-:Y:S02]  /*4c20*/  F2FP.F16.F32.PACK_AB R13, R28, R31 ;  /* 0x0000001f1c0d723e */ /* 0x000fe400000000ff */
[----:B------:R-:W-:Y:S02]  /*4c30*/  F2FP.F16.F32.PACK_AB R14, R30, R33 ;  /* 0x000000211e0e723e */ /* 0x000fe400000000ff */
[----:B------:R-:W-:Y:S01]  /*4c40*/  F2FP.F16.F32.PACK_AB R15, R32, R35 ;  /* 0x00000023200f723e */ /* 0x000fe200000000ff */
[----:B------:R1:W-:Y:S04]  /*4c50*/  STSM.16.M88.4 [R3], R36 ;  /* 0x0000002403007844 */ /* 0x0003e80000000200 */
[----:B------:R1:W-:Y:S01]  /*4c60*/  STSM.16.M88.4 [R0], R8 ;  /* 0x0000000800007844 */ /* 0x0003e20000000200 */
[----:B------:R-:W-:Y:S01]  /*4c70*/  @!PT LDS RZ, [RZ] ;  /* 0x00000000fffff984 */ /* 0x000fe20000000800 */
[----:B------:R-:W-:Y:S01]  /*4c80*/  @!PT LDS RZ, [RZ] ;  /* 0x00000000fffff984 */ /* 0x000fe20000000800 */
[----:B------:R-:W-:Y:S01]  /*4c90*/  @!PT LDS RZ, [RZ] ;  /* 0x00000000fffff984 */ /* 0x000fe20000000800 */
[----:B------:R-:W-:Y:S01]  /*4ca0*/  @!PT LDS RZ, [RZ] ;  /* 0x00000000fffff984 */ /* 0x000fe20000000800 */
[----:B------:R2:W-:Y:S06]  /*4cb0*/  MEMBAR.ALL.CTA ;  /* 0x0000000000007992 */ /* 0x0005ec0000008000 */
[----:B--2---:R-:W2:Y:S02]  /*4cc0*/  FENCE.VIEW.ASYNC.S ;  /* 0x00000000000073c6 */ /* 0x004ea40000000000 */
[----:B--2---:R-:W-:Y:S06]  /*4cd0*/  BAR.SYNC.DEFER_BLOCKING 0x1, 0x80 ;  /* 0x0042000000007b1d */ /* 0x004fec0000010000 */
[----:B------:R-:W-:Y:S05]  /*4ce0*/  @P1 BRA `(.L_x_54) ;  /* 0x0000000000281947 */ /* 0x000fea0003800000 */
[----:B------:R-:W-:Y:S01]  /*4cf0*/  S2UR UR44, SR_CTAID.Z ;  /* 0x00000000002c79c3 */ /* 0x000fe20000002700 */
[----:B------:R-:W-:Y:S01]  /*4d00*/  ULDC.64 UR4, c[0x0][0x198] ;  /* 0x0000660000047ab9 */ /* 0x000fe20000000a00 */
[----:B------:R-:W-:Y:S01]  /*4d10*/  R2UR UR40, R18 ;  /* 0x00000000122872ca */ /* 0x000fe200000e0000 */
[----:B------:R-:W-:Y:S01]  /*4d20*/  UIADD3 UR4, UP0, UR4, 0x670, URZ ;  /* 0x0000067004047890 */ /* 0x000fe2000ff1e03f */
[----:B------:R-:W-:-:S03]  /*4d30*/  UMOV UR41, URZ ;  /* 0x0000003f00297c82 */ /* 0x000fc60008000000 */
[----:B------:R-:W-:Y:S01]  /*4d40*/  UIADD3.X UR5, URZ, UR5, URZ, UP0, !UPT ;  /* 0x000000053f057290 */ /* 0x000fe200087fe43f */
[----:B------:R-:W2:Y:S08]  /*4d50*/  S2UR UR43, SR_CTAID.Y ;  /* 0x00000000002b79c3 */ /* 0x000eb00000002600 */
[----:B--2---:R2:W-:Y:S01]  /*4d60*/  UTMASTG.4D [UR40], [UR4] ;  /* 0x00000028040073b5 */ /* 0x0045e20008018000 */
[----:B------:R0:W-:Y:S01]  /*4d70*/  UTMACMDFLUSH ;  /* 0x00000000000079b7 */ /* 0x0001e20000000000 */
[----:B--2---:R-:W-:-:S04]  /*4d80*/  DEPBAR.LE SB0, 0x1 ;  /* 0x000080400000791a */ /* 0x004fc80000000000 */
.L_x_54:
[----:B------:R-:W-:Y:S05]  /*4d90*/  BSYNC B0 ;  /* 0x0000000000007941 */ /* 0x000fea0003800000 */
.L_x_53:
[----:B------:R-:W-:Y:S06]  /*4da0*/  BAR.SYNC.DEFER_BLOCKING 0x1, 0x80 ;  /* 0x0042000000007b1d */ /* 0x000fec0000010000 */
[----:B------:R-:W-:Y:S01]  /*4db0*/  BSSY B0, `(.L_x_55) ;  /* 0x0000015000007945 */ /* 0x000fe20003800000 */
[----:B------:R2:W-:Y:S04]  /*4dc0*/  STSM.16.M88.4 [R3+0x1000], R4 ;  /* 0x0010000403007844 */ /* 0x0005e80000000200 */
[----:B------:R2:W-:Y:S01]  /*4dd0*/  STSM.16.M88.4 [R0+0x1000], R12 ;  /* 0x0010000c00007844 */ /* 0x0005e20000000200 */
[----:B------:R-:W-:Y:S01]  /*4de0*/  @!PT LDS RZ, [RZ] ;  /* 0x00000000fffff984 */ /* 0x000fe20000000800 */
[----:B------:R-:W-:Y:S01]  /*4df0*/  @!PT LDS RZ, [RZ] ;  /* 0x00000000fffff984 */ /* 0x000fe20000000800 */
[----:B------:R-:W-:Y:S01]  /*4e00*/  @!PT LDS RZ, [RZ] ;  /* 0x00000000fffff984 */ /* 0x000fe20000000800 */
[----:B------:R-:W-:Y:S01]  /*4e10*/  @!PT LDS RZ, [RZ] ;  /* 0x00000000fffff984 */ /* 0x000fe20000000800 */
[----:B------:R3:W-:Y:S06]  /*4e20*/  MEMBAR.ALL.CTA ;  /* 0x0000000000007992 */ /* 0x0007ec0000008000 */
[----:B---3--:R-:W3:Y:S02]  /*4e30*/  FENCE.VIEW.ASYNC.S ;  /* 0x00000000000073c6 */ /* 0x008ee40000000000 */
[----:B---3--:R-:W-:Y:S06]  /*4e40*/  BAR.SYNC.DEFER_BLOCKING 0x1, 0x80 ;  /* 0x0042000000007b1d */ /* 0x008fec0000010000 */
[----:B------:R-:W-:Y:S05]  /*4e50*/  @P1 BRA `(.L_x_56) ;  /* 0x0000000000281947 */ /* 0x000fea0003800000 */
[----:B------:R-:W-:Y:S01]  /*4e60*/  S2UR UR44, SR_CTAID.Z ;  /* 0x00000000002c79c3 */ /* 0x000fe20000002700 */
[----:B------:R-:W-:Y:S01]  /*4e70*/  R2UR UR40, R18 ;  /* 0x00000000122872ca */ /* 0x000fe200000e0000 */
[----:B------:R-:W-:Y:S01]  /*4e80*/  ULDC.64 UR4, c[0x0][0x198] ;  /* 0x0000660000047ab9 */ /* 0x000fe20000000a00 */
[----:B------:R-:W-:Y:S01]  /*4e90*/  UMOV UR41, 0x20 ;  /* 0x0000002000297882 */ /* 0x000fe20000000000 */
[----:B------:R-:W-:-:S04]  /*4ea0*/  UIADD3 UR4, UP0, UR4, 0x670, URZ ;  /* 0x0000067004047890 */ /* 0x000fc8000ff1e03f */
[----:B------:R-:W3:Y:S01]  /*4eb0*/  S2UR UR43, SR_CTAID.Y ;  /* 0x00000000002b79c3 */ /* 0x000ee20000002600 */
[----:B------:R-:W-:-:S05]  /*4ec0*/  UIADD3.X UR5, URZ, UR5, URZ, UP0, !UPT ;  /* 0x000000053f057290 */ /* 0x000fca00087fe43f */
[----:B------:R-:W-:-:S09]  /*4ed0*/  UIADD3 UR40, UR40, 0x1000, URZ ;  /* 0x0000100028287890 */ /* 0x000fd2000fffe03f */
[----:B---3--:R3:W-:Y:S02]  /*4ee0*/  UTMASTG.4D [UR40], [UR4] ;  /* 0x00000028040073b5 */ /* 0x0087e40008018000 */
[----:B---3--:R0:W-:Y:S02]  /*4ef0*/  UTMACMDFLUSH ;  /* 0x00000000000079b7 */ /* 0x0081e40000000000 */
.L_x_56:
[----:B------:R-:W-:Y:S05]  /*4f00*/  BSYNC B0 ;  /* 0x0000000000007941 */ /* 0x000fea0003800000 */
.L_x_55:
[----:B------:R-:W-:Y:S01]  /*4f10*/  UIADD3 UR36, UR36, -0x1, URZ ;  /* 0xffffffff24247890 */ /* 0x000fe2000fffe03f */
[----:B------:R-:W-:-:S04]  /*4f20*/  DEPBAR.LE SB0, 0x0 ;  /* 0x000080000000791a */ /* 0x000fc80000000000 */
[----:B------:R-:W-:-:S04]  /*4f30*/  USHF.L.U32 UR4, UR36, 0x3, URZ ;  /* 0x0000000324047899 */ /* 0x000fc8000800063f */
[----:B------:R-:W-:-:S04]  /*4f40*/  ULOP3.LUT UR4, UR4, 0x8, URZ, 0xe2, !UPT ;  /* 0x0000000804047892 */ /* 0x000fc8000f8ee23f */
[----:B------:R-:W-:-:S06]  /*4f50*/  ULOP3.LUT UR4, UR4, 0x18, URZ, 0x3c, !UPT ;  /* 0x0000001804047892 */ /* 0x000fcc000f8e3c3f */
[----:B-12---:R-:W-:-:S04]  /*4f60*/  IMAD.U32 R0, RZ, RZ, UR4 ;  /* 0x00000004ff007e24 */ /* 0x006fc8000f8e00ff */
[----:B------:R-:W-:Y:S01]  /*4f70*/  SYNCS.ARRIVE.TRANS64.A1T0 RZ, [R0+UR37+0xe090], RZ ;  /* 0x00e090ff00ff79a7 */ /* 0x000fe20008100025 */
[----:B------:R-:W-:Y:S05]  /*4f80*/  EXIT ;  /* 0x000000000000794d */ /* 0x000fea0003800000 */
.L_x_6:
[----:B------:R-:W-:-:S08]  /*4f90*/  UISETP.NE.AND UP0, UPT, UR7, 0x1, UPT ;  /* 0x000000010700788c */ /* 0x000fd0000bf05270 */
[----:B------:R-:W1:-:S00]  /*4fa0*/  USETMAXREG.DEALLOC.CTAPOOL 0x18 ;  /* 0x00000018000079c8 */ /* 0x000e4000080e0500 */
[----:B------:R-:W-:-:S13]  /*4fb0*/  PLOP3.LUT P0, PT, PT, PT, UP0, 0x80, 0x0 ;  /* 0x000000000000781c */ /* 0x000fda0003f0f008 */
[----:B------:R-:W-:Y:S05]  /*4fc0*/  @P0 EXIT ;  /* 0x000000000000094d */ /* 0x000fea0003800000 */
[----:B------:R-:W2:Y:S01]  /*4fd0*/  S2UR UR11, SR_CTAID.X ;  /* 0x00000000000b79c3 */ /* 0x000ea20000002500 */
[----:B------:R-:W-:Y:S01]  /*4fe0*/  ELECT P3, URZ, PT ;  /* 0x00000000003f782f */ /* 0x000fe20003860000 */
[----:B------:R-:W-:Y:S01]  /*4ff0*/  BSSY B0, `(.L_x_57) ;  /* 0x0000029000007945 */ /* 0x000fe20003800000 */
[----:B-1----:R-:W-:Y:S01]  /*5000*/  MOV R0, RZ ;  /* 0x000000ff00007202 */ /* 0x002fe20000000f00 */
[----:B------:R-:W-:Y:S01]  /*5010*/  IMAD.MOV.U32 R7, RZ, RZ, RZ ;  /* 0x000000ffff077224 */ /* 0x000fe200078e00ff */
[----:B------:R-:W-:-:S03]  /*5020*/  MOV R3, RZ ;  /* 0x000000ff00037202 */ /* 0x000fc60000000f00 */
[----:B------:R-:W1:Y:S08]  /*5030*/  S2UR UR20, SR_CTAID.Y ;  /* 0x00000000001479c3 */ /* 0x000e700000002600 */
[----:B------:R-:W3:Y:S01]  /*5040*/  S2UR UR21, SR_CTAID.Z ;  /* 0x00000000001579c3 */ /* 0x000ee20000002700 */
[----:B--2---:R-:W-:Y:S01]  /*5050*/  USHF.L.U32 UR11, UR11, 0x7, URZ ;  /* 0x000000070b0b7899 */ /* 0x004fe2000800063f */
[----:B------:R-:W-:Y:S11]  /*5060*/  @!P3 BRA `(.L_x_58) ;  /* 0x000000000084b947 */ /* 0x000ff60003800000 */
[----:B------:R-:W2:Y:S01]  /*5070*/  S2R R3, SR_CgaCtaId ;  /* 0x0000000000037919 */ /* 0x000ea20000008800 */
[----:B------:R-:W-:Y:S02]  /*5080*/  MOV R2, 0x400 ;  /* 0x0000040000027802 */ /* 0x000fe40000000f00 */
[----:B------:R-:W-:Y:S02]  /*5090*/  MOV R4, 0x1 ;  /* 0x0000000100047802 */ /* 0x000fe40000000f00 */
[----:B--2---:R-:W-:Y:S02]  /*50a0*/  LEA R3, R3, R2, 0x18 ;  /* 0x0000000203037211 */ /* 0x004fe400078ec0ff */
[----:B------:R-:W-:-:S04]  /*50b0*/  SHF.L.U32 R2, R4, 0x1f, RZ ;  /* 0x0000001f04027819 */ /* 0x000fc800000006ff */
[----:B------:R-:W2:Y:S02]  /*50c0*/  SYNCS.PHASECHK.TRANS64.TRYWAIT P0, [R3+URZ+0xe060], R2 ;  /* 0x00e06002030075a7 */ /* 0x000ea4000800017f */
[----:B--2---:R-:W-:Y:S05]  /*50d0*/  @!P0 BRA `(.L_x_59) ;  /* 0x0000001000608947 */ /* 0x004fea0003800000 */
.L_x_95:
[----:B------:R-:W-:Y:S01]  /*50e0*/  ULOP3.LUT UR4, UR6, 0x2, URZ, 0xfc, !UPT ;  /* 0x0000000206047892 */ /* 0x000fe2000f8efc3f */
[----:B--2---:R-:W-:-:S03]  /*50f0*/  @P2 IMAD.MOV.U32 R2, RZ, RZ, 0x2000 ;  /* 0x00002000ff022424 */ /* 0x004fc600078e00ff */
[----:B------:R-:W-:Y:S01]  /*5100*/  UPRMT UR4, UR4, 0x9910, URZ ;  /* 0x0000991004047896 */ /* 0x000fe2000800003f */
[----:B------:R2:W-:Y:S03]  /*5110*/  @P2 SYNCS.ARRIVE.TRANS64 RZ, [R3+URZ+0xe050], R2 ;  /* 0x00e0500203ff29a7 */ /* 0x0005e6000800003f */
[----:B------:R-:W-:-:S06]  /*5120*/  UISETP.NE.AND UP0, UPT, UR4, 0x2, UPT ;  /* 0x000000020400788c */ /* 0x000fcc000bf05270 */
[----:B------:R-:W-:-:S13]  /*5130*/  PLOP3.LUT P0, PT, PT, PT, UP0, 0x80, 0x0 ;  /* 0x000000000000781c */ /* 0x000fda0003f0f008 */
[----:B--2---:R-:W-:Y:S05]  /*5140*/  @P0 BRA `(.L_x_60) ;  /* 0x0000000000040947 */ /* 0x004fea0003800000 */
[----:B-1-3--:R-:W-:Y:S01]  /*5150*/  BPT.TRAP 0x1 ;  /* 0x000000040000795c */ /* 0x00afe20000300000 */
.L_x_60:
[----:B------:R-:W-:-:S04]  /*5160*/  LOP3.LUT P0, RZ, R6, 0x1f, RZ, 0xc0, !PT ;  /* 0x0000001f06ff7812 */ /* 0x000fc8000780c0ff */
[----:B------:R-:W-:-:S13]  /*5170*/  PLOP3.LUT P0, PT, P0, P2, PT, 0x2a, 0x0 ;  /* 0x000000000000781c */ /* 0x000fda0000704572 */
[----:B------:R-:W-:Y:S05]  /*5180*/  @P0 BRA `(.L_x_61) ;  /* 0x0000000000040947 */ /* 0x000fea0003800000 */
[----:B-1-3--:R-:W-:Y:S01]  /*5190*/  BPT.TRAP 0x1 ;  /* 0x000000040000795c */ /* 0x00afe20000300000 */
.L_x_61:
[----:B------:R-:W-:Y:S01]  /*51a0*/  R2UR UR8, R3 ;  /* 0x00000000030872ca */ /* 0x000fe200000e0000 */
[----:B------:R-:W-:Y:S01]  /*51b0*/  ULDC.64 UR4, c[0x0][0x198] ;  /* 0x0000660000047ab9 */ /* 0x000fe20000000a00 */
[----:B------:R-:W-:Y:S01]  /*51c0*/  UMOV UR14, 0x0 ;  /* 0x00000000000e7882 */ /* 0x000fe20000000000 */
[----:B------:R-:W-:Y:S01]  /*51d0*/  UIADD3 UR4, UP0, UR4, 0xf0, URZ ;  /* 0x000000f004047890 */ /* 0x000fe2000ff1e03f */
[----:B------:R-:W-:Y:S01]  /*51e0*/  MOV R3, 0x1 ;  /* 0x0000000100037802 */ /* 0x000fe20000000f00 */
[----:B------:R-:W-:Y:S01]  /*51f0*/  UMOV UR15, 0x10000000 ;  /* 0x10000000000f7882 */ /* 0x000fe20000000000 */
[----:B------:R-:W-:Y:S01]  /*5200*/  UMOV UR10, URZ ;  /* 0x0000003f000a7c82 */ /* 0x000fe20008000000 */
[----:B------:R-:W-:Y:S01]  /*5210*/  UIADD3.X UR5, URZ, UR5, URZ, UP0, !UPT ;  /* 0x000000053f057290 */ /* 0x000fe200087fe43f */
[----:B------:R-:W-:Y:S01]  /*5220*/  MOV R7, 0x40 ;  /* 0x0000004000077802 */ /* 0x000fe20000000f00 */
[----:B-1----:R-:W-:Y:S01]  /*5230*/  UMOV UR12, UR20 ;  /* 0x00000014000c7c82 */ /* 0x002fe20008000000 */
[----:B---3--:R-:W-:-:S03]  /*5240*/  UMOV UR13, UR21 ;  /* 0x00000015000d7c82 */ /* 0x008fc60008000000 */
[----:B------:R-:W-:-:S09]  /*5250*/  UIADD3 UR9, UR8, 0xe050, URZ ;  /* 0x0000e05008097890 */ /* 0x000fd2000fffe03f */
[----:B------:R2:W-:Y:S02]  /*5260*/  UTMALDG.4D [UR8], [UR4], desc[UR14] ;  /* 0x00000e08040075b4 */ /* 0x0005e40008019000 */
[----:B--2---:R-:W-:Y:S01]  /*5270*/  NOP ;  /* 0x0000000000007918 */ /* 0x004fe20000000000 */
.L_x_58:
[----:B-1-3--:R-:W-:Y:S05]  /*5280*/  BSYNC B0 ;  /* 0x0000000000007941 */ /* 0x00afea0003800000 */
.L_x_57:
[----:B------:R-:W1:Y:S01]  /*5290*/  LDC R2, c[0x0][0x28c] ;  /* 0x0000a300ff027b82 */ /* 0x000e620000000800 */
[----:B------:R-:W-:Y:S01]  /*52a0*/  BSSY B0, `(.L_x_62) ;  /* 0x0000023000007945 */ /* 0x000fe20003800000 */
[----:B-1----:R-:W-:-:S13]  /*52b0*/  ISETP.GT.AND P4, PT, R2, RZ, P3 ;  /* 0x000000ff0200720c */ /* 0x002fda0001f84270 */
[----:B------:R-:W-:Y:S05]  /*52c0*/  @!P4 BRA `(.L_x_63) ;  /* 0x000000000080c947 */ /* 0x000fea0003800000 */
[----:B------:R-:W1:Y:S01]  /*52d0*/  S2R R5, SR_CgaCtaId ;  /* 0x0000000000057919 */ /* 0x000e620000008800 */
[----:B------:R-:W-:-:S04]  /*52e0*/  MOV R0, 0x400 ;  /* 0x0000040000007802 */ /* 0x000fc80000000f00 */
[----:B-1----:R-:W-:Y:S01]  /*52f0*/  LEA R0, R5, R0, 0x18 ;  /* 0x0000000005007211 */ /* 0x002fe200078ec0ff */
[----:B------:R-:W-:-:S05]  /*5300*/  IMAD.MOV.U32 R5, RZ, RZ, 0x1 ;  /* 0x00000001ff057424 */ /* 0x000fca00078e00ff */
[----:B------:R-:W-:-:S04]  /*5310*/  SHF.L.U32 R5, R5, 0x1f, RZ ;  /* 0x0000001f05057819 */ /* 0x000fc800000006ff */
[----:B------:R-:W1:Y:S02]  /*5320*/  SYNCS.PHASECHK.TRANS64.TRYWAIT P0, [R0+URZ+0xe028], R5 ;  /* 0x00e02805000075a7 */ /* 0x000e64000800017f */
[----:B-1----:R-:W-:Y:S05]  /*5330*/  @!P0 BRA `(.L_x_64) ;  /* 0x0000000c00dc8947 */ /* 0x002fea0003800000 */
.L_x_96:
[----:B------:R-:W-:Y:S01]  /*5340*/  ULOP3.LUT UR4, UR6, 0x2, URZ, 0xfc, !UPT ;  /* 0x0000000206047892 */ /* 0x000fe2000f8efc3f */
[----:B-1----:R-:W-:-:S03]  /*5350*/  @P2 MOV R5, 0x2000 ;  /* 0x0000200000052802 */ /* 0x002fc60000000f00 */
[----:B------:R-:W-:Y:S01]  /*5360*/  UPRMT UR4, UR4, 0x9910, URZ ;  /* 0x0000991004047896 */ /* 0x000fe2000800003f */
[----:B------:R1:W-:Y:S03]  /*5370*/  @P2 SYNCS.ARRIVE.TRANS64 RZ, [R0+URZ+0xe000], R5 ;  /* 0x00e0000500ff29a7 */ /* 0x0003e6000800003f */
[----:B------:R-:W-:-:S06]  /*5380*/  UISETP.NE.AND UP0, UPT, UR4, 0x2, UPT ;  /* 0x000000020400788c */ /* 0x000fcc000bf05270 */
[----:B------:R-:W-:-:S13]  /*5390*/  PLOP3.LUT P0, PT, PT, PT, UP0, 0x80, 0x0 ;  /* 0x000000000000781c */ /* 0x000fda0003f0f008 */
[----:B-1----:R-:W-:Y:S05]  /*53a0*/  @P0 BRA `(.L_x_65) ;  /* 0x0000000000040947 */ /* 0x002fea0003800000 */
[----:B------:R-:W-:Y:S01]  /*53b0*/  BPT.TRAP 0x1 ;  /* 0x000000040000795c */ /* 0x000fe20000300000 */
.L_x_65:
[----:B------:R-:W-:-:S04]  /*53c0*/  LOP3.LUT P0, RZ, R6, 0x1f, RZ, 0xc0, !PT ;  /* 0x0000001f06ff7812 */ /* 0x000fc8000780c0ff */
[----:B------:R-:W-:-:S13]  /*53d0*/  PLOP3.LUT P0, PT, P0, P2, PT, 0x2a, 0x0 ;  /* 0x000000000000781c */ /* 0x000fda0000704572 */
[----:B------:R-:W-:Y:S05]  /*53e0*/  @P0 BRA `(.L_x_66) ;  /* 0x0000000000040947 */ /* 0x000fea0003800000 */
[----:B------:R-:W-:Y:S01]  /*53f0*/  BPT.TRAP 0x1 ;  /* 0x000000040000795c */ /* 0x000fe20000300000 */
.L_x_66:
        /* <DEDUP_REMOVED lines=8> */
[----:B------:R-:W-:-:S05]  /*5480*/  UMOV UR19, URZ ;  /* 0x0000003f00137c82 */ /* 0x000fca0008000000 */
[----:B------:R-:W-:Y:S02]  /*5490*/  UIADD3 UR16, UR17, 0x4000, URZ ;  /* 0x0000400011107890 */ /* 0x000fe4000fffe03f */
[----:B------:R-:W-:-:S09]  /*54a0*/  UIADD3 UR17, UR17, 0xe000, URZ ;  /* 0x0000e00011117890 */ /* 0x000fd2000fffe03f */
[----:B------:R1:W-:Y:S02]  /*54b0*/  UTMALDG.4D [UR16], [UR4], desc[UR8] ;  /* 0x00000810040075b4 */ /* 0x0003e40008019000 */
[----:B-1----:R-:W-:Y:S01]  /*54c0*/  NOP ;  /* 0x0000000000007918 */ /* 0x002fe20000000000 */
.L_x_63:
[----:B------:R-:W-:Y:S05]  /*54d0*/  BSYNC B0 ;  /* 0x0000000000007941 */ /* 0x000fea0003800000 */
.L_x_62:
[----:B------:R-:W-:Y:S04]  /*54e0*/  BSSY B0, `(.L_x_67) ;  /* 0x0000025000007945 */ /* 0x000fe80003800000 */
[----:B------:R-:W-:Y:S05]  /*54f0*/  @!P3 BRA `(.L_x_68) ;  /* 0x00000000008cb947 */ /* 0x000fea0003800000 */
[----:B------:R-:W1:Y:S01]  /*5500*/  S2R R5, SR_CgaCtaId ;  /* 0x0000000000057919 */ /* 0x000e620000008800 */
[----:B------:R-:W-:-:S04]  /*5510*/  MOV R4, 0x400 ;  /* 0x0000040000047802 */ /* 0x000fc80000000f00 */
[----:B-1----:R-:W-:Y:S01]  /*5520*/  LEA R8, R5, R4, 0x18 ;  /* 0x0000000405087211 */ /* 0x002fe200078ec0ff */
[----:B------:R-:W-:-:S03]  /*5530*/  IMAD.MOV.U32 R5, RZ, RZ, 0x1 ;  /* 0x00000001ff057424 */ /* 0x000fc600078e00ff */
[----:B------:R-:W-:Y:S02]  /*5540*/  LEA R4, R3, R8, 0x3 ;  /* 0x0000000803047211 */ /* 0x000fe400078e18ff */
[----:B------:R-:W-:-:S04]  /*5550*/  SHF.L.U32 R5, R5, 0x1f, RZ ;  /* 0x0000001f05057819 */ /* 0x000fc800000006ff */
[----:B------:R-:W1:Y:S02]  /*5560*/  SYNCS.PHASECHK.TRANS64.TRYWAIT P0, [R4+URZ+0xe060], R5 ;  /* 0x00e06005040075a7 */ /* 0x000e64000800017f */
[----:B-1----:R-:W-:Y:S05]  /*5570*/  @!P0 BRA `(.L_x_69) ;  /* 0x0000000c00608947 */ /* 0x002fea0003800000 */
.L_x_97:
        /* <DEDUP_REMOVED lines=8> */
.L_x_70:
[----:B------:R-:W-:-:S04]  /*5600*/  LOP3.LUT P0, RZ, R6, 0x1f, RZ, 0xc0, !PT ;  /* 0x0000001f06ff7812 */ /* 0x000fc8000780c0ff */
[----:B------:R-:W-:-:S13]  /*5610*/  PLOP3.LUT P0, PT, P0, P2, PT, 0x2a, 0x0 ;  /* 0x000000000000781c */ /* 0x000fda0000704572 */
[----:B------:R-:W-:Y:S05]  /*5620*/  @P0 BRA `(.L_x_71) ;  /* 0x0000000000040947 */ /* 0x000fea0003800000 */
[----:B------:R-:W-:Y:S01]  /*5630*/  BPT.TRAP 0x1 ;  /* 0x000000040000795c */ /* 0x000fe20000300000 */
.L_x_71:
[----:B------:R-:W-:Y:S01]  /*5640*/  R2UR UR16, R3 ;  /* 0x00000000031072ca */ /* 0x000fe200000e0000 */
[----:B------:R-:W-:Y:S01]  /*5650*/  ULDC.64 UR8, c[0x0][0x198] ;  /* 0x0000660000087ab9 */ /* 0x000fe20000000a00 */
[----:B------:R-:W-:Y:S01]  /*5660*/  R2UR UR4, R8 ;  /* 0x00000000080472ca */ /* 0x000fe200000e0000 */
[----:B------:R-:W-:Y:S01]  /*5670*/  UIADD3 UR8, UP0, UR8, 0xf0, URZ ;  /* 0x000000f008087890 */ /* 0x000fe2000ff1e03f */
[----:B------:R-:W-:Y:S01]  /*5680*/  R2UR UR19, R7 ;  /* 0x00000000071372ca */ /* 0x000fe200000e0000 */
[----:B------:R-:W-:Y:S01]  /*5690*/  UMOV UR5, 0x10000000 ;  /* 0x1000000000057882 */ /* 0x000fe20000000000 */
[----:B------:R-:W-:Y:S01]  /*56a0*/  R2UR UR17, R4 ;  /* 0x00000000041172ca */ /* 0x000fe200000e0000 */
[----:B------:R-:W-:Y:S01]  /*56b0*/  UIADD3.X UR9, URZ, UR9, URZ, UP0, !UPT ;  /* 0x000000093f097290 */ /* 0x000fe200087fe43f */
[----:B------:R-:W-:-:S07]  /*56c0*/  UMOV UR18, URZ ;  /* 0x0000003f00127c82 */ /* 0x000fce0008000000 */
[----:B------:R-:W-:Y:S02]  /*56d0*/  ULEA UR16, UR16, UR4, 0xd ;  /* 0x0000000410107291 */ /* 0x000fe4000f8e683f */
[----:B------:R-:W-:Y:S02]  /*56e0*/  UIADD3 UR19, UR11, UR19, URZ ;  /* 0x000000130b137290 */ /* 0x000fe4000fffe03f */
[----:B------:R-:W-:Y:S01]  /*56f0*/  UIADD3 UR17, UR17, 0xe050, URZ ;  /* 0x0000e05011117890 */ /* 0x000fe2000fffe03f */
[----:B------:R-:W-:-:S08]  /*5700*/  UMOV UR4, 0x0 ;  /* 0x0000000000047882 */ /* 0x000fd00000000000 */
[----:B------:R1:W-:Y:S02]  /*5710*/  UTMALDG.4D [UR16], [UR8], desc[UR4] ;  /* 0x00000410080075b4 */ /* 0x0003e40008019000 */
[----:B-1----:R-:W-:Y:S01]  /*5720*/  NOP ;  /* 0x0000000000007918 */ /* 0x002fe20000000000 */
.L_x_68:
[----:B------:R-:W-:Y:S05]  /*5730*/  BSYNC B0 ;  /* 0x0000000000007941 */ /* 0x000fea0003800000 */
.L_x_67:
[----:B------:R-:W-:Y:S01]  /*5740*/  BSSY B0, `(.L_x_72) ;  /* 0x0000027000007945 */ /* 0x000fe20003800000 */
[----:B------:R-:W-:-:S03]  /*5750*/  IMAD.MOV.U32 R8, RZ, RZ, RZ ;  /* 0x000000ffff087224 */ /* 0x000fc600078e00ff */
[----:B------:R-:W-:Y:S05]  /*5760*/  @!P4 BRA `(.L_x_73) ;  /* 0x000000000090c947 */ /* 0x000fea0003800000 */
[----:B------:R-:W1:Y:S01]  /*5770*/  S2R R4, SR_CgaCtaId ;  /* 0x0000000000047919 */ /* 0x000e620000008800 */
[----:B------:R-:W-:-:S04]  /*5780*/  MOV R3, 0x400 ;  /* 0x0000040000037802 */ /* 0x000fc80000000f00 */
[----:B-1----:R-:W-:Y:S02]  /*5790*/  LEA R5, R4, R3, 0x18 ;  /* 0x0000000304057211 */ /* 0x002fe400078ec0ff */
[----:B------:R-:W-:Y:S02]  /*57a0*/  MOV R4, 0x1 ;  /* 0x0000000100047802 */ /* 0x000fe40000000f00 */
[----:B------:R-:W-:Y:S02]  /*57b0*/  LEA R3, R0, R5, 0x3 ;  /* 0x0000000500037211 */ /* 0x000fe400078e18ff */
[----:B------:R-:W-:-:S04]  /*57c0*/  SHF.L.U32 R4, R4, 0x1f, RZ ;  /* 0x0000001f04047819 */ /* 0x000fc800000006ff */
[----:B------:R-:W1:Y:S02]  /*57d0*/  SYNCS.PHASECHK.TRANS64.TRYWAIT P0, [R3+URZ+0xe028], R4 ;  /* 0x00e02804030075a7 */ /* 0x000e64000800017f */
[----:B-1----:R-:W-:Y:S05]  /*57e0*/  @!P0 BRA `(.L_x_74) ;  /* 0x0000000800d88947 */ /* 0x002fea0003800000 */
.L_x_98:
[----:B------:R-:W-:Y:S01]  /*57f0*/  ULOP3.LUT UR4, UR6, 0x2, URZ, 0xfc, !UPT ;  /* 0x0000000206047892 */ /* 0x000fe2000f8efc3f */
[----:B-1----:R-:W-:-:S03]  /*5800*/  @P2 IMAD.MOV.U32 R4, RZ, RZ, 0x2000 ;  /* 0x00002000ff042424 */ /* 0x002fc600078e00ff */
[----:B------:R-:W-:Y:S01]  /*5810*/  UPRMT UR4, UR4, 0x9910, URZ ;  /* 0x0000991004047896 */ /* 0x000fe2000800003f */
[----:B------:R1:W-:Y:S03]  /*5820*/  @P2 SYNCS.ARRIVE.TRANS64 RZ, [R3+URZ+0xe000], R4 ;  /* 0x00e0000403ff29a7 */ /* 0x0003e6000800003f */
[----:B------:R-:W-:-:S06]  /*5830*/  UISETP.NE.AND UP0, UPT, UR4, 0x2, UPT ;  /* 0x000000020400788c */ /* 0x000fcc000bf05270 */
[----:B------:R-:W-:-:S13]  /*5840*/  PLOP3.LUT P0, PT, PT, PT, UP0, 0x80, 0x0 ;  /* 0x000000000000781c */ /* 0x000fda0003f0f008 */
[----:B-1----:R-:W-:Y:S05]  /*5850*/  @P0 BRA `(.L_x_75) ;  /* 0x0000000000040947 */ /* 0x002fea0003800000 */
[----:B------:R-:W-:Y:S01]  /*5860*/  BPT.TRAP 0x1 ;  /* 0x000000040000795c */ /* 0x000fe20000300000 */
.L_x_75:
[----:B------:R-:W-:-:S04]  /*5870*/  LOP3.LUT P0, RZ, R6, 0x1f, RZ, 0xc0, !PT ;  /* 0x0000001f06ff7812 */ /* 0x000fc8000780c0ff */
[----:B------:R-:W-:-:S13]  /*5880*/  PLOP3.LUT P0, PT, P0, P2, PT, 0x2a, 0x0 ;  /* 0x000000000000781c */ /* 0x000fda0000704572 */
[----:B------:R-:W-:Y:S05]  /*5890*/  @P0 BRA `(.L_x_76) ;  /* 0x0000000000040947 */ /* 0x000fea0003800000 */
[----:B------:R-:W-:Y:S01]  /*58a0*/  BPT.TRAP 0x1 ;  /* 0x000000040000795c */ /* 0x000fe20000300000 */
.L_x_76:
[C---:B------:R-:W-:Y:S01]  /*58b0*/  LEA R5, R0.reuse, R5, 0xd ;  /* 0x0000000500057211 */ /* 0x040fe200078e68ff */
[----:B------:R-:W-:Y:S01]  /*58c0*/  ULDC.64 UR4, c[0x0][0x198] ;  /* 0x0000660000047ab9 */ /* 0x000fe20000000a00 */
[----:B------:R-:W-:Y:S01]  /*58d0*/  R2UR UR17, R3 ;  /* 0x00000000031172ca */ /* 0x000fe200000e0000 */
[----:B------:R-:W-:Y:S01]  /*58e0*/  UIADD3 UR4, UP0, UR4, 0x2f0, URZ ;  /* 0x000002f004047890 */ /* 0x000fe2000ff1e03f */
[----:B------:R-:W-:Y:S01]  /*58f0*/  R2UR UR16, R5 ;  /* 0x00000000051072ca */ /* 0x000fe200000e0000 */
[----:B------:R-:W-:Y:S01]  /*5900*/  UMOV UR8, 0x0 ;  /* 0x0000000000087882 */ /* 0x000fe20000000000 */
[----:B------:R-:W-:Y:S01]  /*5910*/  UMOV UR9, 0x10000000 ;  /* 0x1000000000097882 */ /* 0x000fe20000000000 */
[----:B------:R-:W-:Y:S01]  /*5920*/  UIADD3.X UR5, URZ, UR5, URZ, UP0, !UPT ;  /* 0x000000053f057290 */ /* 0x000fe200087fe43f */
[----:B------:R-:W-:Y:S01]  /*5930*/  IADD3 R0, R0, 0x1, RZ ;  /* 0x0000000100007810 */ /* 0x000fe20007ffe0ff */
[----:B------:R-:W-:Y:S01]  /*5940*/  UMOV UR18, URZ ;  /* 0x0000003f00127c82 */ /* 0x000fe20008000000 */
[----:B------:R-:W-:Y:S01]  /*5950*/  UMOV UR19, URZ ;  /* 0x0000003f00137c82 */ /* 0x000fe20008000000 */
[----:B------:R-:W-:-:S04]  /*5960*/  IMAD.MOV.U32 R8, RZ, RZ, 0x1 ;  /* 0x00000001ff087424 */ /* 0x000fc800078e00ff */
[----:B------:R-:W-:Y:S02]  /*5970*/  UIADD3 UR17, UR17, 0xe000, URZ ;  /* 0x0000e00011117890 */ /* 0x000fe4000fffe03f */
[----:B------:R-:W-:-:S09]  /*5980*/  UIADD3 UR16, UR16, 0x4000, URZ ;  /* 0x0000400010107890 */ /* 0x000fd2000fffe03f */
[----:B------:R1:W-:Y:S02]  /*5990*/  UTMALDG.4D [UR16], [UR4], desc[UR8] ;  /* 0x00000810040075b4 */ /* 0x0003e40008019000 */
[----:B-1----:R-:W-:Y:S01]  /*59a0*/  NOP ;  /* 0x0000000000007918 */ /* 0x002fe20000000000 */
.L_x_73:
[----:B------:R-:W-:Y:S05]  /*59b0*/  BSYNC B0 ;  /* 0x0000000000007941 */ /* 0x000fea0003800000 */
.L_x_72:
[----:B------:R-:W-:-:S13]  /*59c0*/  ISETP.GE.AND P0, PT, R2, 0x41, PT ;  /* 0x000000410200780c */ /* 0x000fda0003f06270 */
[----:B------:R-:W-:Y:S05]  /*59d0*/  @!P0 EXIT ;  /* 0x000000000000894d */ /* 0x000fea0003800000 */
[----:B------:R-:W-:Y:S01]  /*59e0*/  IADD3 R2, R2, 0x3f, RZ ;  /* 0x0000003f02027810 */ /* 0x000fe20007ffe0ff */
[----:B------:R-:W-:Y:S01]  /*59f0*/  BSSY B0, `(.L_x_77) ;  /* 0x000005b000007945 */ /* 0x000fe20003800000 */
[----:B------:R-:W-:Y:S02]  /*5a00*/  LOP3.LUT P0, RZ, R6, 0x1f, RZ, 0xc0, !PT ;  /* 0x0000001f06ff7812 */ /* 0x000fe4000780c0ff */
[----:B------:R-:W-:Y:S02]  /*5a10*/  SHF.R.S32.HI R3, RZ, 0x1f, R2 ;  /* 0x0000001fff037819 */ /* 0x000fe40000011402 */
[----:B------:R-:W-:Y:S02]  /*5a20*/  PLOP3.LUT P0, PT, P0, P2, PT, 0x2a, 0x0 ;  /* 0x000000000000781c */ /* 0x000fe40000704572 */
[----:B------:R-:W-:Y:S02]  /*5a30*/  LEA.HI R3, R3, R2, RZ, 0x6 ;  /* 0x0000000203037211 */ /* 0x000fe400078f30ff */
[----:B------:R-:W-:-:S02]  /*5a40*/  MOV R2, UR6 ;  /* 0x0000000600027c02 */ /* 0x000fc40008000f00 */
[----:B------:R-:W-:Y:S02]  /*5a50*/  SHF.R.S32.HI R3, RZ, 0x6, R3 ;  /* 0x00000006ff037819 */ /* 0x000fe40000011403 */
[----:B------:R-:W-:-:S03]  /*5a60*/  LOP3.LUT R2, R2, 0x2, RZ, 0xfc, !PT ;  /* 0x0000000202027812 */ /* 0x000fc600078efcff */
[----:B------:R-:W-:Y:S01]  /*5a70*/  IMAD.SHL.U32 R4, R3, 0x2, RZ ;  /* 0x0000000203047824 */ /* 0x000fe200078e00ff */
[----:B------:R-:W-:-:S07]  /*5a80*/  MOV R3, 0x1 ;  /* 0x0000000100037802 */ /* 0x000fce0000000f00 */
.L_x_88:
[----:B------:R-:W-:Y:S04]  /*5a90*/  BSSY B1, `(.L_x_78) ;  /* 0x0000025000017945 */ /* 0x000fe80003800000 */
[----:B------:R-:W-:Y:S05]  /*5aa0*/  @!P3 BRA `(.L_x_79) ;  /* 0x00000000008cb947 */ /* 0x000fea0003800000 */
[----:B------:R-:W1:Y:S01]  /*5ab0*/  S2R R6, SR_CgaCtaId ;  /* 0x0000000000067919 */ /* 0x000e620000008800 */
[----:B------:R-:W-:-:S04]  /*5ac0*/  MOV R5, 0x400 ;  /* 0x0000040000057802 */ /* 0x000fc80000000f00 */
[----:B-1----:R-:W-:Y:S02]  /*5ad0*/  LEA R7, R6, R5, 0x18 ;  /* 0x0000000506077211 */ /* 0x002fe400078ec0ff */
[----:B------:R-:W-:Y:S02]  /*5ae0*/  SHF.L.U32 R5, R3, 0x1f, RZ ;  /* 0x0000001f03057819 */ /* 0x000fe400000006ff */
[----:B------:R-:W-:-:S04]  /*5af0*/  LEA R6, R0, R7, 0x3 ;  /* 0x0000000700067211 */ /* 0x000fc800078e18ff */
[----:B------:R-:W1:Y:S02]  /*5b00*/  SYNCS.PHASECHK.TRANS64.TRYWAIT P4, [R6+URZ+0xe028], R5 ;  /* 0x00e02805060075a7 */ /* 0x000e64000808017f */
[----:B-1----:R-:W-:Y:S05]  /*5b10*/  @!P4 BRA `(.L_x_80) ;  /* 0x000000080020c947 */ /* 0x002fea0003800000 */
.L_x_99:
[----:B-1----:R-:W-:-:S04]  /*5b20*/  @P2 IMAD.MOV.U32 R5, RZ, RZ, 0x2000 ;  /* 0x00002000ff052424 */ /* 0x002fc800078e00ff */
[----:B------:R1:W-:Y:S02]  /*5b30*/  @P2 SYNCS.ARRIVE.TRANS64 RZ, [R6+URZ+0xe000], R5 ;  /* 0x00e0000506ff29a7 */ /* 0x0003e4000800003f */
[----:B-1----:R-:W-:-:S04]  /*5b40*/  PRMT R5, R2, 0x9910, RZ ;  /* 0x0000991002057816 */ /* 0x002fc800000000ff */
[----:B------:R-:W-:-:S13]  /*5b50*/  ISETP.NE.AND P4, PT, R5, 0x2, PT ;  /* 0x000000020500780c */ /* 0x000fda0003f85270 */
[----:B------:R-:W-:Y:S05]  /*5b60*/  @P4 BRA `(.L_x_81) ;  /* 0x0000000000044947 */ /* 0x000fea0003800000 */
[----:B------:R-:W-:Y:S01]  /*5b70*/  BPT.TRAP 0x1 ;  /* 0x000000040000795c */ /* 0x000fe20000300000 */
.L_x_81:
[----:B------:R-:W-:Y:S05]  /*5b80*/  @P0 BRA `(.L_x_82) ;  /* 0x0000000000040947 */ /* 0x000fea0003800000 */
[----:B------:R-:W-:Y:S01]  /*5b90*/  BPT.TRAP 0x1 ;  /* 0x000000040000795c */ /* 0x000fe20000300000 */
.L_x_82:
[----:B------:R-:W-:Y:S01]  /*5ba0*/  LEA R7, R0, R7, 0xd ;  /* 0x0000000700077211 */ /* 0x000fe200078e68ff */
[----:B------:R-:W-:Y:S01]  /*5bb0*/  ULDC.64 UR4, c[0x0][0x198] ;  /* 0x0000660000047ab9 */ /* 0x000fe20000000a00 */
[----:B------:R-:W-:Y:S01]  /*5bc0*/  R2UR UR17, R6 ;  /* 0x00000000061172ca */ /* 0x000fe200000e0000 */
[----:B------:R-:W-:Y:S01]  /*5bd0*/  UIADD3 UR4, UP0, UR4, 0x1f0, URZ ;  /* 0x000001f004047890 */ /* 0x000fe2000ff1e03f */
[----:B------:R-:W-:Y:S01]  /*5be0*/  R2UR UR16, R7 ;  /* 0x00000000071072ca */ /* 0x000fe200000e0000 */
[----:B------:R-:W-:Y:S01]  /*5bf0*/  UMOV UR8, 0x0 ;  /* 0x0000000000087882 */ /* 0x000fe20000000000 */
[----:B------:R-:W-:Y:S01]  /*5c00*/  R2UR UR19, R8 ;  /* 0x00000000081372ca */ /* 0x000fe200000e0000 */
[----:B------:R-:W-:Y:S01]  /*5c10*/  UIADD3.X UR5, URZ, UR5, URZ, UP0, !UPT ;  /* 0x000000053f057290 */ /* 0x000fe200087fe43f */
[----:B------:R-:W-:Y:S01]  /*5c20*/  IADD3 R5, R0, 0x1, RZ ;  /* 0x0000000100057810 */ /* 0x000fe20007ffe0ff */
[----:B------:R-:W-:Y:S01]  /*5c30*/  UMOV UR9, 0x10000000 ;  /* 0x1000000000097882 */ /* 0x000fe20000000000 */
[----:B------:R-:W-:-:S02]  /*5c40*/  UMOV UR18, URZ ;  /* 0x0000003f00127c82 */ /* 0x000fc40008000000 */
[----:B------:R-:W-:-:S03]  /*5c50*/  ISETP.NE.AND P4, PT, R5, 0x5, PT ;  /* 0x000000050500780c */ /* 0x000fc60003f85270 */
[----:B------:R-:W-:Y:S01]  /*5c60*/  UIADD3 UR17, UR17, 0xe000, URZ ;  /* 0x0000e00011117890 */ /* 0x000fe2000fffe03f */
[----:B------:R-:W-:Y:S01]  /*5c70*/  SEL R0, RZ, 0x1, P4 ;  /* 0x00000001ff007807 */ /* 0x000fe20002000000 */
[----:B------:R-:W-:Y:S02]  /*5c80*/  UIADD3 UR16, UR16, 0x4000, URZ ;  /* 0x0000400010107890 */ /* 0x000fe4000fffe03f */
[----:B------:R-:W-:Y:S01]  /*5c90*/  USHF.L.U32 UR19, UR19, 0x6, URZ ;  /* 0x0000000613137899 */ /* 0x000fe2000800063f */
[----:B------:R-:W-:Y:S02]  /*5ca0*/  LOP3.LUT R3, R3, R0, RZ, 0x3c, !PT ;  /* 0x0000000003037212 */ /* 0x000fe400078e3cff */
[----:B------:R-:W-:-:S06]  /*5cb0*/  SEL R0, R5, RZ, P4 ;  /* 0x000000ff05007207 */ /* 0x000fcc0002000000 */
[----:B------:R1:W-:Y:S02]  /*5cc0*/  UTMALDG.4D [UR16], [UR4], desc[UR8] ;  /* 0x00000810040075b4 */ /* 0x0003e40008019000 */
[----:B-1----:R-:W-:Y:S01]  /*5cd0*/  NOP ;  /* 0x0000000000007918 */ /* 0x002fe20000000000 */
.L_x_79:
[----:B------:R-:W-:Y:S05]  /*5ce0*/  BSYNC B1 ;  /* 0x0000000000017941 */ /* 0x000fea0003800000 */
.L_x_78:
[----:B------:R-:W-:Y:S01]  /*5cf0*/  ISETP.LT.OR P4, PT, R4, 0x4, !P3 ;  /* 0x000000040400780c */ /* 0x000fe20005f81670 */
[----:B------:R-:W-:-:S12]  /*5d00*/  BSSY B1, `(.L_x_83) ;  /* 0x0000026000017945 */ /* 0x000fd80003800000 */
[----:B------:R-:W-:Y:S05]  /*5d10*/  @P4 BRA `(.L_x_84) ;  /* 0x0000000000904947 */ /* 0x000fea0003800000 */
[----:B------:R-:W1:Y:S01]  /*5d20*/  S2R R6, SR_CgaCtaId ;  /* 0x0000000000067919 */ /* 0x000e620000008800 */
[----:B------:R-:W-:Y:S02]  /*5d30*/  MOV R5, 0x400 ;  /* 0x0000040000057802 */ /* 0x000fe40000000f00 */
[----:B------:R-:W-:Y:S02]  /*5d40*/  SHF.L.U32 R7, R3, 0x1f, RZ ;  /* 0x0000001f03077819 */ /* 0x000fe400000006ff */
[----:B-1----:R-:W-:-:S05]  /*5d50*/  LEA R5, R6, R5, 0x18 ;  /* 0x0000000506057211 */ /* 0x002fca00078ec0ff */
[----:B------:R-:W-:-:S04]  /*5d60*/  IMAD R6, R0, 0x8, R5 ;  /* 0x0000000800067824 */ /* 0x000fc800078e0205 */
[----:B------:R-:W1:Y:S02]  /*5d70*/  SYNCS.PHASECHK.TRANS64.TRYWAIT P4, [R6+URZ+0xe028], R7 ;  /* 0x00e02807060075a7 */ /* 0x000e64000808017f */
[----:B-1----:R-:W-:Y:S05]  /*5d80*/  @!P4 BRA `(.L_x_85) ;  /* 0x000000040098c947 */ /* 0x002fea0003800000 */
.L_x_100:
[----:B-1----:R-:W-:-:S04]  /*5d90*/  @P1 MOV R7, 0x2000 ;  /* 0x0000200000071802 */ /* 0x002fc80000000f00 */
[----:B------:R1:W-:Y:S02]  /*5da0*/  @P1 SYNCS.ARRIVE.TRANS64 RZ, [R6+URZ+0xe000], R7 ;  /* 0x00e0000706ff19a7 */ /* 0x0003e4000800003f */
[----:B-1----:R-:W-:-:S04]  /*5db0*/  PRMT R7, R2, 0x9910, RZ ;  /* 0x0000991002077816 */ /* 0x002fc800000000ff */
[----:B------:R-:W-:-:S13]  /*5dc0*/  ISETP.NE.AND P4, PT, R7, 0x2, PT ;  /* 0x000000020700780c */ /* 0x000fda0003f85270 */
[----:B------:R-:W-:Y:S05]  /*5dd0*/  @P4 BRA `(.L_x_86) ;  /* 0x0000000000044947 */ /* 0x000fea0003800000 */
[----:B------:R-:W-:Y:S01]  /*5de0*/  BPT.TRAP 0x1 ;  /* 0x000000040000795c */ /* 0x000fe20000300000 */
.L_x_86:
[----:B------:R-:W-:Y:S05]  /*5df0*/  @P0 BRA `(.L_x_87) ;  /* 0x0000000000040947 */ /* 0x000fea0003800000 */
[----:B------:R-:W-:Y:S01]  /*5e00*/  BPT.TRAP 0x1 ;  /* 0x000000040000795c */ /* 0x000fe20000300000 */
.L_x_87:
        /* <DEDUP_REMOVED lines=8> */
[----:B------:R-:W-:Y:S01]  /*5e90*/  VIADD R0, R0, 0x1 ;  /* 0x0000000100007836 */ /* 0x000fe20000000000 */
[----:B------:R-:W-:Y:S01]  /*5ea0*/  UMOV UR9, 0x10000000 ;  /* 0x1000000000097882 */ /* 0x000fe20000000000 */
[----:B------:R-:W-:Y:S01]  /*5eb0*/  UMOV UR18, URZ ;  /* 0x0000003f00127c82 */ /* 0x000fe20008000000 */
[----:B------:R-:W-:-:S02]  /*5ec0*/  IADD3 R8, R8, 0x1, RZ ;  /* 0x0000000108087810 */ /* 0x000fc40007ffe0ff */
[C---:B------:R-:W-:Y:S02]  /*5ed0*/  ISETP.NE.AND P4, PT, R0.reuse, 0x5, PT ;  /* 0x000000050000780c */ /* 0x040fe40003f85270 */
[----:B------:R-:W-:Y:S02]  /*5ee0*/  UIADD3 UR17, UR17, 0xe000, URZ ;  /* 0x0000e00011117890 */ /* 0x000fe4000fffe03f */
[----:B------:R-:W-:Y:S01]  /*5ef0*/  UIADD3 UR16, UR16, 0x4000, URZ ;  /* 0x0000400010107890 */ /* 0x000fe2000fffe03f */
[----:B------:R-:W-:Y:S01]  /*5f00*/  SEL R6, RZ, 0x1, P4 ;  /* 0x00000001ff067807 */ /* 0x000fe20002000000 */
[----:B------:R-:W-:Y:S01]  /*5f10*/  USHF.L.U32 UR19, UR19, 0x6, URZ ;  /* 0x0000000613137899 */ /* 0x000fe2000800063f */
[----:B------:R-:W-:Y:S02]  /*5f20*/  SEL R0, R0, RZ, P4 ;  /* 0x000000ff00007207 */ /* 0x000fe40002000000 */
[----:B------:R-:W-:-:S06]  /*5f30*/  LOP3.LUT R3, R3, R6, RZ, 0x3c, !PT ;  /* 0x0000000603037212 */ /* 0x000fcc00078e3cff */
[----:B------:R1:W-:Y:S02]  /*5f40*/  UTMALDG.4D [UR16], [UR4], desc[UR8] ;  /* 0x00000810040075b4 */ /* 0x0003e40008019000 */
[----:B-1----:R-:W-:Y:S01]  /*5f50*/  NOP ;  /* 0x0000000000007918 */ /* 0x002fe20000000000 */
.L_x_84:
[----:B------:R-:W-:Y:S05]  /*5f60*/  BSYNC B1 ;  /* 0x0000000000017941 */ /* 0x000fea0003800000 */
.L_x_83:
[C---:B------:R-:W-:Y:S02]  /*5f70*/  ISETP.GT.AND P4, PT, R4.reuse, 0x4, PT ;  /* 0x000000040400780c */ /* 0x040fe40003f84270 */
[----:B------:R-:W-:-:S11]  /*5f80*/  IADD3 R4, R4, -0x2, RZ ;  /* 0xfffffffe04047810 */ /* 0x000fd60007ffe0ff */
[----:B------:R-:W-:Y:S05]  /*5f90*/  @P4 BRA `(.L_x_88) ;  /* 0xfffffff800bc4947 */ /* 0x000fea000383ffff */
[----:B------:R-:W-:Y:S05]  /*5fa0*/  BSYNC B0 ;  /* 0x0000000000007941 */ /* 0x000fea0003800000 */
.L_x_77:
[----:B------:R-:W-:Y:S05]  /*5fb0*/  EXIT ;  /* 0x000000000000794d */ /* 0x000fea0003800000 */
.L_x_15:
[----:B--2---:R-:W-:-:S04]  /*5fc0*/  IMAD.U32 R3, RZ, RZ, UR6 ;  /* 0x00000006ff037e24 */ /* 0x004fc8000f8e00ff */
[----:B------:R2:W3:Y:S03]  /*5fd0*/  SYNCS.PHASECHK.TRANS64.TRYWAIT P1, [R3+URZ+0xe050], R0 ;  /* 0x00e05000030075a7 */ /* 0x0004e6000802017f */
[----:B---3--:R-:W-:Y:S05]  /*5fe0*/  @!P1 NANOSLEEP.SYNCS 0x989680 ;  /* 0x009896800000995d */ /* 0x008fea0003900000 */
[----:B------:R-:W3:Y:S02]  /*5ff0*/  @!P1 SYNCS.PHASECHK.TRANS64 P1, [R3+URZ+0xe050], R0 ;  /* 0x00e05000030095a7 */ /* 0x000ee4000802007f */
[----:B---3--:R-:W-:Y:S05]  /*6000*/  @!P1 BRA `(.L_x_15) ;  /* 0xfffffffc00ec9947 */ /* 0x008fea000383ffff */
[----:B------:R-:W-:Y:S05]  /*6010*/  BRA `(.L_x_89) ;  /* 0xffffffac00447947 */ /* 0x000fea000383ffff */
.L_x_17:
[----:B--2---:R-:W-:-:S04]  /*6020*/  MOV R3, UR37 ;  /* 0x0000002500037c02 */ /* 0x004fc80008000f00 */
[----:B------:R2:W3:Y:S03]  /*6030*/  SYNCS.PHASECHK.TRANS64.TRYWAIT P1, [R3+URZ+0xe000], R56 ;  /* 0x00e00038030075a7 */ /* 0x0004e6000802017f */
[----:B---3--:R-:W-:Y:S05]  /*6040*/  @!P1 NANOSLEEP.SYNCS 0x989680 ;  /* 0x009896800000995d */ /* 0x008fea0003900000 */
[----:B------:R-:W3:Y:S02]  /*6050*/  @!P1 SYNCS.PHASECHK.TRANS64 P1, [R3+URZ+0xe000], R56 ;  /* 0x00e00038030095a7 */ /* 0x000ee4000802007f */
[----:B---3--:R-:W-:Y:S05]  /*6060*/  @!P1 BRA `(.L_x_17) ;  /* 0xfffffffc00ec9947 */ /* 0x008fea000383ffff */
[----:B------:R-:W-:Y:S05]  /*6070*/  BRA `(.L_x_90) ;  /* 0xffffffac00487947 */ /* 0x000fea000383ffff */
.L_x_18:
[----:B--2---:R-:W-:-:S04]  /*6080*/  MOV R3, UR10 ;  /* 0x0000000a00037c02 */ /* 0x004fc80008000f00 */
[----:B------:R2:W3:Y:S03]  /*6090*/  SYNCS.PHASECHK.TRANS64.TRYWAIT P1, [R3+URZ], R0 ;  /* 0x00000000030075a7 */ /* 0x0004e6000802017f */
[----:B---3--:R-:W-:Y:S05]  /*60a0*/  @!P1 NANOSLEEP.SYNCS 0x989680 ;  /* 0x009896800000995d */ /* 0x008fea0003900000 */
[----:B------:R-:W3:Y:S02]  /*60b0*/  @!P1 SYNCS.PHASECHK.TRANS64 P1, [R3+URZ], R0 ;  /* 0x00000000030095a7 */ /* 0x000ee4000802007f */
[----:B---3--:R-:W-:Y:S05]  /*60c0*/  @!P1 BRA `(.L_x_18) ;  /* 0xfffffffc00ec9947 */ /* 0x008fea000383ffff */
[----:B------:R-:W-:Y:S05]  /*60d0*/  BRA `(.L_x_91) ;  /* 0xffffffac004c7947 */ /* 0x000fea000383ffff */
.L_x_20:
[----:B--2---:R-:W-:-:S04]  /*60e0*/  IMAD.U32 R5, RZ, RZ, UR37 ;  /* 0x00000025ff057e24 */ /* 0x004fc8000f8e00ff */
[----:B------:R2:W3:Y:S03]  /*60f0*/  SYNCS.PHASECHK.TRANS64.TRYWAIT P1, [R5+URZ+0xe008], R56 ;  /* 0x00e00838050075a7 */ /* 0x0004e6000802017f */
[----:B---3--:R-:W-:Y:S05]  /*6100*/  @!P1 NANOSLEEP.SYNCS 0x989680 ;  /* 0x009896800000995d */ /* 0x008fea0003900000 */
[----:B------:R-:W3:Y:S02]  /*6110*/  @!P1 SYNCS.PHASECHK.TRANS64 P1, [R5+URZ+0xe008], R56 ;  /* 0x00e00838050095a7 */ /* 0x000ee4000802007f */
[----:B---3--:R-:W-:Y:S05]  /*6120*/  @!P1 BRA `(.L_x_20) ;  /* 0xfffffffc00ec9947 */ /* 0x008fea000383ffff */
[----:B------:R-:W-:Y:S05]  /*6130*/  BRA `(.L_x_92) ;  /* 0xffffffbc00c87947 */ /* 0x000fea000383ffff */
.L_x_25:
[----:B--2---:R-:W-:-:S04]  /*6140*/  MOV R4, UR6 ;  /* 0x0000000600047c02 */ /* 0x004fc80008000f00 */
[----:B------:R2:W3:Y:S03]  /*6150*/  SYNCS.PHASECHK.TRANS64.TRYWAIT P2, [R4+URZ+0xe000], R3 ;  /* 0x00e00003040075a7 */ /* 0x0004e6000804017f */
[----:B---3--:R-:W-:Y:S05]  /*6160*/  @!P2 NANOSLEEP.SYNCS 0x989680 ;  /* 0x009896800000a95d */ /* 0x008fea0003900000 */
[----:B------:R-:W3:Y:S02]  /*6170*/  @!P2 SYNCS.PHASECHK.TRANS64 P2, [R4+URZ+0xe000], R3 ;  /* 0x00e000030400a5a7 */ /* 0x000ee4000804007f */
[----:B---3--:R-:W-:Y:S05]  /*6180*/  @!P2 BRA `(.L_x_25) ;  /* 0xfffffffc00eca947 */ /* 0x008fea000383ffff */
[----:B------:R-:W-:Y:S05]  /*6190*/  BRA `(.L_x_93) ;  /* 0xffffffc000847947 */ /* 0x000fea000383ffff */
.L_x_29:
[----:B-1----:R-:W-:-:S04]  /*61a0*/  MOV R8, UR6 ;  /* 0x0000000600087c02 */ /* 0x002fc80008000f00 */
[----:B------:R1:W2:Y:S03]  /*61b0*/  SYNCS.PHASECHK.TRANS64.TRYWAIT P2, [R8+URZ+0xe000], R9 ;  /* 0x00e00009080075a7 */ /* 0x0002a6000804017f */
[----:B--2---:R-:W-:Y:S05]  /*61c0*/  @!P2 NANOSLEEP.SYNCS 0x989680 ;  /* 0x009896800000a95d */ /* 0x004fea0003900000 */
[----:B------:R-:W2:Y:S02]  /*61d0*/  @!P2 SYNCS.PHASECHK.TRANS64 P2, [R8+URZ+0xe000], R9 ;  /* 0x00e000090800a5a7 */ /* 0x000ea4000804007f */
[----:B--2---:R-:W-:Y:S05]  /*61e0*/  @!P2 BRA `(.L_x_29) ;  /* 0xfffffffc00eca947 */ /* 0x004fea000383ffff */
[----:B------:R-:W-:Y:S05]  /*61f0*/  BRA `(.L_x_28) ;  /* 0xffffffd4009c7947 */ /* 0x000fea000383ffff */
.L_x_45:
[----:B-1----:R-:W-:-:S04]  /*6200*/  IMAD.U32 R3, RZ, RZ, UR4 ;  /* 0x00000004ff037e24 */ /* 0x002fc8000f8e00ff */
[----:B------:R1:W2:Y:S03]  /*6210*/  SYNCS.PHASECHK.TRANS64.TRYWAIT P0, [R3+URZ+0xe098], R0 ;  /* 0x00e09800030075a7 */ /* 0x0002a6000800017f */
[----:B--2---:R-:W-:Y:S05]  /*6220*/  @!P0 NANOSLEEP.SYNCS 0x989680 ;  /* 0x009896800000895d */ /* 0x004fea0003900000 */
[----:B------:R-:W2:Y:S02]  /*6230*/  @!P0 SYNCS.PHASECHK.TRANS64 P0, [R3+URZ+0xe098], R0 ;  /* 0x00e09800030085a7 */ /* 0x000ea4000800007f */
[----:B--2---:R-:W-:Y:S05]  /*6240*/  @!P0 BRA `(.L_x_45) ;  /* 0xfffffffc00ec8947 */ /* 0x004fea000383ffff */
[----:B------:R-:W-:Y:S05]  /*6250*/  BRA `(.L_x_94) ;  /* 0xffffffdc00d07947 */ /* 0x000fea000383ffff */
.L_x_59:
[----:B--2---:R2:W4:Y:S02]  /*6260*/  SYNCS.PHASECHK.TRANS64.TRYWAIT P0, [R3+URZ+0xe060], R2 ;  /* 0x00e06002030075a7 */ /* 0x004524000800017f */
[----:B----4-:R-:W-:Y:S05]  /*6270*/  @!P0 NANOSLEEP.SYNCS 0x989680 ;  /* 0x009896800000895d */ /* 0x010fea0003900000 */
[----:B------:R-:W4:Y:S02]  /*6280*/  @!P0 SYNCS.PHASECHK.TRANS64 P0, [R3+URZ+0xe060], R2 ;  /* 0x00e06002030085a7 */ /* 0x000f24000800007f */
[----:B----4-:R-:W-:Y:S05]  /*6290*/  @!P0 BRA `(.L_x_59) ;  /* 0xfffffffc00f08947 */ /* 0x010fea000383ffff */
[----:B------:R-:W-:Y:S05]  /*62a0*/  BRA `(.L_x_95) ;  /* 0xffffffec008c7947 */ /* 0x000fea000383ffff */
.L_x_64:
[----:B-1----:R1:W2:Y:S02]  /*62b0*/  SYNCS.PHASECHK.TRANS64.TRYWAIT P0, [R0+URZ+0xe028], R5 ;  /* 0x00e02805000075a7 */ /* 0x0022a4000800017f */
[----:B--2---:R-:W-:Y:S05]  /*62c0*/  @!P0 NANOSLEEP.SYNCS 0x989680 ;  /* 0x009896800000895d */ /* 0x004fea0003900000 */
[----:B------:R-:W2:Y:S02]  /*62d0*/  @!P0 SYNCS.PHASECHK.TRANS64 P0, [R0+URZ+0xe028], R5 ;  /* 0x00e02805000085a7 */ /* 0x000ea4000800007f */
[----:B--2---:R-:W-:Y:S05]  /*62e0*/  @!P0 BRA `(.L_x_64) ;  /* 0xfffffffc00f08947 */ /* 0x004fea000383ffff */
[----:B------:R-:W-:Y:S05]  /*62f0*/  BRA `(.L_x_96) ;  /* 0xfffffff000107947 */ /* 0x000fea000383ffff */
.L_x_69:
[----:B-1----:R1:W2:Y:S02]  /*6300*/  SYNCS.PHASECHK.TRANS64.TRYWAIT P0, [R4+URZ+0xe060], R5 ;  /* 0x00e06005040075a7 */ /* 0x0022a4000800017f */
[----:B--2---:R-:W-:Y:S05]  /*6310*/  @!P0 NANOSLEEP.SYNCS 0x989680 ;  /* 0x009896800000895d */ /* 0x004fea0003900000 */
[----:B------:R-:W2:Y:S02]  /*6320*/  @!P0 SYNCS.PHASECHK.TRANS64 P0, [R4+URZ+0xe060], R5 ;  /* 0x00e06005040085a7 */ /* 0x000ea4000800007f */
[----:B--2---:R-:W-:Y:S05]  /*6330*/  @!P0 BRA `(.L_x_69) ;  /* 0xfffffffc00f08947 */ /* 0x004fea000383ffff */
[----:B------:R-:W-:Y:S05]  /*6340*/  BRA `(.L_x_97) ;  /* 0xfffffff0008c7947 */ /* 0x000fea000383ffff */
.L_x_74:
[----:B-1----:R1:W2:Y:S02]  /*6350*/  SYNCS.PHASECHK.TRANS64.TRYWAIT P0, [R3+URZ+0xe028], R4 ;  /* 0x00e02804030075a7 */ /* 0x0022a4000800017f */
[----:B--2---:R-:W-:Y:S05]  /*6360*/  @!P0 NANOSLEEP.SYNCS 0x989680 ;  /* 0x009896800000895d */ /* 0x004fea0003900000 */
[----:B------:R-:W2:Y:S02]  /*6370*/  @!P0 SYNCS.PHASECHK.TRANS64 P0, [R3+URZ+0xe028], R4 ;  /* 0x00e02804030085a7 */ /* 0x000ea4000800007f */
[----:B--2---:R-:W-:Y:S05]  /*6380*/  @!P0 BRA `(.L_x_74) ;  /* 0xfffffffc00f08947 */ /* 0x004fea000383ffff */
[----:B------:R-:W-:Y:S05]  /*6390*/  BRA `(.L_x_98) ;  /* 0xfffffff400147947 */ /* 0x000fea000383ffff */
.L_x_80:
[----:B-1----:R1:W2:Y:S02]  /*63a0*/  SYNCS.PHASECHK.TRANS64.TRYWAIT P4, [R6+URZ+0xe028], R5 ;  /* 0x00e02805060075a7 */ /* 0x0022a4000808017f */
[----:B--2---:R-:W-:Y:S05]  /*63b0*/  @!P4 NANOSLEEP.SYNCS 0x989680 ;  /* 0x009896800000c95d */ /* 0x004fea0003900000 */
[----:B------:R-:W2:Y:S02]  /*63c0*/  @!P4 SYNCS.PHASECHK.TRANS64 P4, [R6+URZ+0xe028], R5 ;  /* 0x00e028050600c5a7 */ /* 0x000ea4000808007f */
[----:B--2---:R-:W-:Y:S05]  /*63d0*/  @!P4 BRA `(.L_x_80) ;  /* 0xfffffffc00f0c947 */ /* 0x004fea000383ffff */
[----:B------:R-:W-:Y:S05]  /*63e0*/  BRA `(.L_x_99) ;  /* 0xfffffff400cc7947 */ /* 0x000fea000383ffff */
.L_x_85:
[----:B-1----:R1:W2:Y:S02]  /*63f0*/  SYNCS.PHASECHK.TRANS64.TRYWAIT P4, [R6+URZ+0xe028], R7 ;  /* 0x00e02807060075a7 */ /* 0x0022a4000808017f */
[----:B--2---:R-:W-:Y:S05]  /*6400*/  @!P4 NANOSLEEP.SYNCS 0x989680 ;  /* 0x009896800000c95d */ /* 0x004fea0003900000 */
[----:B------:R-:W2:Y:S02]  /*6410*/  @!P4 SYNCS.PHASECHK.TRANS64 P4, [R6+URZ+0xe028], R7 ;  /* 0x00e028070600c5a7 */ /* 0x000ea4000808007f */
[----:B--2---:R-:W-:Y:S05]  /*6420*/  @!P4 BRA `(.L_x_85) ;  /* 0xfffffffc00f0c947 */ /* 0x004fea000383ffff */
[----:B------:R-:W-:Y:S05]  /*6430*/  BRA `(.L_x_100) ;  /* 0xfffffff800547947 */ /* 0x000fea000383ffff */
        .weak           $__internal_0_$__cuda_sm20_rcp_rn_f32_slowpath
        .type           $__internal_0_$__cuda_sm20_rcp_rn_f32_slowpath,@function
        .size           $__internal_0_$__cuda_sm20_rcp_rn_f32_slowpath,(.L_x_106 - $__internal_0_$__cuda_sm20_rcp_rn_f32_slowpath)
$__internal_0_$__cuda_sm20_rcp_rn_f32_slowpath:
[----:B------:R-:W-:Y:S01]  /*6440*/  SHF.L.U32 R0, R2, 0x1, RZ ;  /* 0x0000000102007819 */ /* 0x000fe200000006ff */
[----:B------:R-:W-:Y:S03]  /*6450*/  BSSY B2, `(.L_x_101) ;  /* 0x0000030000027945 */ /* 0x000fe60003800000 */
[----:B------:R-:W-:-:S04]  /*6460*/  SHF.R.U32.HI R16, RZ, 0x18, R0 ;  /* 0x00000018ff107819 */ /* 0x000fc80000011600 */
[----:B------:R-:W-:-:S13]  /*6470*/  ISETP.NE.U32.AND P0, PT, R16, RZ, PT ;  /* 0x000000ff1000720c */ /* 0x000fda0003f05070 */
[----:B------:R-:W-:Y:S05]  /*6480*/  @P0 BRA `(.L_x_102) ;  /* 0x0000000000280947 */ /* 0x000fea0003800000 */
[----:B------:R-:W-:-:S04]  /*6490*/  SHF.L.U32 R0, R2, 0x1, RZ ;  /* 0x0000000102007819 */ /* 0x000fc800000006ff */
[----:B------:R-:W-:-:S13]  /*64a0*/  ISETP.NE.AND P0, PT, R0, RZ, PT ;  /* 0x000000ff0000720c */ /* 0x000fda0003f05270 */
[----:B------:R-:W-:Y:S01]  /*64b0*/  @P0 FFMA R6, R2, 1.84467440737095516160e+19, RZ ;  /* 0x5f80000002060823 */ /* 0x000fe200000000ff */
[----:B------:R-:W-:Y:S08]  /*64c0*/  @!P0 MUFU.RCP R5, R2 ;  /* 0x0000000200058308 */ /* 0x000ff00000001000 */
[----:B------:R-:W1:Y:S02]  /*64d0*/  @P0 MUFU.RCP R7, R6 ;  /* 0x0000000600070308 */ /* 0x000e640000001000 */
[----:B-1----:R-:W-:-:S04]  /*64e0*/  @P0 FFMA R0, R6, R7, -1 ;  /* 0xbf80000006000423 */ /* 0x002fc80000000007 */
[----:B------:R-:W-:-:S04]  /*64f0*/  @P0 FADD.FTZ R0, -R0, -RZ ;  /* 0x800000ff00000221 */ /* 0x000fc80000010100 */
[----:B------:R-:W-:-:S04]  /*6500*/  @P0 FFMA R0, R7, R0, R7 ;  /* 0x0000000007000223 */ /* 0x000fc80000000007 */
[----:B------:R-:W-:Y:S01]  /*6510*/  @P0 FFMA R5, R0, 1.84467440737095516160e+19, RZ ;  /* 0x5f80000000050823 */ /* 0x000fe200000000ff */
[----:B------:R-:W-:Y:S06]  /*6520*/  BRA `(.L_x_103) ;  /* 0x0000000000887947 */ /* 0x000fec0003800000 */
.L_x_102:
[----:B------:R-:W-:-:S05]  /*6530*/  VIADD R17, R16, 0xffffff03 ;  /* 0xffffff0310117836 */ /* 0x000fca0000000000 */
[----:B------:R-:W-:-:S13]  /*6540*/  ISETP.GT.U32.AND P0, PT, R17, 0x1, PT ;  /* 0x000000011100780c */ /* 0x000fda0003f04070 */
[----:B------:R-:W-:Y:S05]  /*6550*/  @P0 BRA `(.L_x_104) ;  /* 0x0000000000780947 */ /* 0x000fea0003800000 */
[----:B------:R-:W-:Y:S02]  /*6560*/  LOP3.LUT R0, R2, 0x7fffff, RZ, 0xc0, !PT ;  /* 0x007fffff02007812 */ /* 0x000fe400078ec0ff */
[----:B------:R-:W-:Y:S02]  /*6570*/  MOV R12, 0x3 ;  /* 0x00000003000c7802 */ /* 0x000fe40000000f00 */
[----:B------:R-:W-:Y:S02]  /*6580*/  LOP3.LUT R0, R0, 0x3f800000, RZ, 0xfc, !PT ;  /* 0x3f80000000007812 */ /* 0x000fe400078efcff */
[----:B------:R-:W-:Y:S02]  /*6590*/  SHF.L.U32 R12, R12, R17, RZ ;  /* 0x000000110c0c7219 */ /* 0x000fe400000006ff */
[----:B------:R-:W1:Y:S02]  /*65a0*/  MUFU.RCP R5, R0 ;  /* 0x0000000000057308 */ /* 0x000e640000001000 */
[----:B-1----:R-:W-:-:S04]  /*65b0*/  FFMA R6, R0, R5, -1 ;  /* 0xbf80000000067423 */ /* 0x002fc80000000005 */
[----:B------:R-:W-:-:S04]  /*65c0*/  FADD.FTZ R6, -R6, -RZ ;  /* 0x800000ff06067221 */ /* 0x000fc80000010100 */
[CCC-:B------:R-:W-:Y:S01]  /*65d0*/  FFMA.RM R7, R5.reuse, R6.reuse, R5.reuse ;  /* 0x0000000605077223 */ /* 0x1c0fe20000004005 */
[----:B------:R-:W-:-:S04]  /*65e0*/  FFMA.RP R6, R5, R6, R5 ;  /* 0x0000000605067223 */ /* 0x000fc80000008005 */
[C---:B------:R-:W-:Y:S02]  /*65f0*/  LOP3.LUT R5, R7.reuse, 0x7fffff, RZ, 0xc0, !PT ;  /* 0x007fffff07057812 */ /* 0x040fe400078ec0ff */
[----:B------:R-:W-:Y:S02]  /*6600*/  FSETP.NEU.FTZ.AND P0, PT, R7, R6, PT ;  /* 0x000000060700720b */ /* 0x000fe40003f1d000 */
[----:B------:R-:W-:Y:S02]  /*6610*/  LOP3.LUT R5, R5, 0x800000, RZ, 0xfc, !PT ;  /* 0x0080000005057812 */ /* 0x000fe400078efcff */
[----:B------:R-:W-:Y:S02]  /*6620*/  SEL R6, RZ, 0xffffffff, !P0 ;  /* 0xffffffffff067807 */ /* 0x000fe40004000000 */
[----:B------:R-:W-:Y:S02]  /*6630*/  LOP3.LUT R12, R12, R5, RZ, 0xc0, !PT ;  /* 0x000000050c0c7212 */ /* 0x000fe400078ec0ff */
[----:B------:R-:W-:-:S02]  /*6640*/  IADD3 R6, -R6, RZ, RZ ;  /* 0x000000ff06067210 */ /* 0x000fc40007ffe1ff */
[-C--:B------:R-:W-:Y:S02]  /*6650*/  SHF.R.U32.HI R12, RZ, R17.reuse, R12 ;  /* 0x00000011ff0c7219 */ /* 0x080fe4000001160c */
[----:B------:R-:W-:Y:S02]  /*6660*/  LOP3.LUT P1, RZ, R6, R17, R5, 0xf8, !PT ;  /* 0x0000001106ff7212 */ /* 0x000fe4000782f805 */
[C---:B------:R-:W-:Y:S02]  /*6670*/  LOP3.LUT P0, RZ, R12.reuse, 0x1, RZ, 0xc0, !PT ;  /* 0x000000010cff7812 */ /* 0x040fe4000780c0ff */
[----:B------:R-:W-:-:S04]  /*6680*/  LOP3.LUT P2, RZ, R12, 0x2, RZ, 0xc0, !PT ;  /* 0x000000020cff7812 */ /* 0x000fc8000784c0ff */
[----:B------:R-:W-:Y:S02]  /*6690*/  PLOP3.LUT P0, PT, P0, P1, P2, 0xe0, 0x0 ;  /* 0x000000000000781c */ /* 0x000fe40000703c20 */
[----:B------:R-:W-:Y:S02]  /*66a0*/  LOP3.LUT P1, RZ, R2, 0x7fffff, RZ, 0xc0, !PT ;  /* 0x007fffff02ff7812 */ /* 0x000fe4000782c0ff */
[----:B------:R-:W-:-:S05]  /*66b0*/  SEL R0, RZ, 0x1, !P0 ;  /* 0x00000001ff007807 */ /* 0x000fca0004000000 */
[----:B------:R-:W-:-:S05]  /*66c0*/  IMAD.MOV R0, RZ, RZ, -R0 ;  /* 0x000000ffff007224 */ /* 0x000fca00078e0a00 */
[----:B------:R-:W-:Y:S02]  /*66d0*/  ISETP.GE.AND P0, PT, R0, RZ, PT ;  /* 0x000000ff0000720c */ /* 0x000fe40003f06270 */
[----:B------:R-:W-:-:S04]  /*66e0*/  IADD3 R0, R16, -0xfc, RZ ;  /* 0xffffff0410007810 */ /* 0x000fc80007ffe0ff */
[----:B------:R-:W-:-:S07]  /*66f0*/  SHF.R.U32.HI R5, RZ, R0, R5 ;  /* 0x00000000ff057219 */ /* 0x000fce0000011605 */
[----:B------:R-:W-:-:S05]  /*6700*/  @!P0 IADD3 R5, R5, 0x1, RZ ;  /* 0x0000000105058810 */ /* 0x000fca0007ffe0ff */
[----:B------:R-:W-:-:S05]  /*6710*/  @!P1 IMAD.SHL.U32 R5, R5, 0x2, RZ ;  /* 0x0000000205059824 */ /* 0x000fca00078e00ff */
[----:B------:R-:W-:Y:S01]  /*6720*/  LOP3.LUT R5, R5, 0x80000000, R2, 0xf8, !PT ;  /* 0x8000000005057812 */ /* 0x000fe200078ef802 */
[----:B------:R-:W-:Y:S06]  /*6730*/  BRA `(.L_x_103) ;  /* 0x0000000000047947 */ /* 0x000fec0003800000 */
.L_x_104:
[----:B------:R1:W2:Y:S02]  /*6740*/  MUFU.RCP R5, R2 ;  /* 0x0000000200057308 */ /* 0x0002a40000001000 */
.L_x_103:
[----:B------:R-:W-:Y:S05]  /*6750*/  BSYNC B2 ;  /* 0x0000000000027941 */ /* 0x000fea0003800000 */
.L_x_101:
[----:B------:R-:W-:Y:S02]  /*6760*/  MOV R6, R13 ;  /* 0x0000000d00067202 */ /* 0x000fe40000000f00 */
[----:B------:R-:W-:-:S04]  /*6770*/  MOV R7, 0x0 ;  /* 0x0000000000077802 */ /* 0x000fc80000000f00 */
[----:B-12---:R-:W-:Y:S05]  /*6780*/  RET.REL.NODEC R6 `(_ZN7cutlass13device_kernelINS_4fmha6kernel28FmhaKernelTmaWarpSpecializedINS1_10collective30FmhaMainloopTmaWarpSpecializedINS_6half_tEffN4cute5tupleIJNS7_1CILi128EEENS9_ILi64EEESB_EEENS8_IJiNS9_ILi1EEENS8_IJiiEEEEEESF_SF_NS4_13DefaultFusionEJEEENS4_15FmhaFwdEpilogueIS6_fNS8_IJSB_SB_SB_EEEEENS2_23IndividualTileSchedulerEJEEEEEvNT_6ParamsE) ;  /* 0xffffff98061c7950 */ /* 0x006fea0003c3ffff */
.L_x_105:
[----:B------:R-:W-:-:S00]  /*6790*/  BRA `(.L_x_105) ;  /* 0xfffffffc00fc7947 */ /* 0x000fc0000383ffff */
[----:B------:R-:W-:-:S00]  /*67a0*/  NOP ;  /* 0x0000000000007918 */ /* 0x000fc00000000000 */
        /* <DEDUP_REMOVED lines=13> */
.L_x_106:


//--------------------- .nv.global.init           --------------------------
	.section	.nv.global.init,"aw",@progbits
.nv.global.init:
	.type		$str$24,@object
	.size		$str$24,($str$25 - $str$24)
$str$24:
        /*0000*/ 	.byte	0x28, 0x61, 0x64, 0x64, 0x72, 0x65, 0x73, 0x73, 0x20, 0x26, 0x20, 0x6d, 0x61, 0x73, 0x6b, 0x29
        /*0010*/ 	.byte	0x20, 0x3d, 0x3d, 0x20, 0x30, 0x00
	.type		$str$25,@object
	.size		$str$25,(__unnamed_1 - $str$25)
$str$25:
        /*0016*/ 	.byte	0x2f, 0x74, 0x6d, 0x70, 0x2f, 0x63, 0x75, 0x74, 0x6c, 0x61, 0x73, 0x73, 0x5f, 0x73, 0x77, 0x65
        /*0026*/ 	.byte	0x65, 0x70, 0x5f, 0x73, 0x72, 0x63, 0x2f, 0x69, 0x6e, 0x63, 0x6c, 0x75, 0x64, 0x65, 0x2f, 0x63
        /*0036*/ 	.byte	0x75, 0x74, 0x65, 0x2f, 0x70, 0x6f, 0x69, 0x6e, 0x74, 0x65, 0x72, 0x5f, 0x66, 0x6c, 0x61, 0x67
        /*0046*/ 	.byte	0x67, 0x65, 0x64, 0x2e, 0x68, 0x70, 0x70, 0x00
	.type		__unnamed_1,@object
	.size		__unnamed_1,(.L_0 - __unnamed_1)
__unnamed_1:
        /*004e*/ 	.byte	0x61, 0x75, 0x74, 0x6f, 0x20, 0x63, 0x75, 0x74, 0x65, 0x3a, 0x3a, 0x61, 0x73, 0x5f, 0x70, 0x6f
        /* <DEDUP_REMOVED lines=27> */
        /*020e*/ 	.byte	0x3e, 0x3e, 0x3e, 0x3e, 0x3e, 0x5d, 0x00
.L_0:


//--------------------- .nv.shared._ZN7cutlass13device_kernelINS_4fmha6kernel28FmhaKernelTmaWarpSpecializedINS1_10collective30FmhaMainloopTmaWarpSpecializedINS_6half_tEffN4cute5tupleIJNS7_1CILi128EEENS9_ILi64EEESB_EEENS8_IJiNS9_ILi1EEENS8_IJiiEEEEEESF_SF_NS4_13DefaultFusionEJEEENS4_15FmhaFwdEpilogueIS6_fNS8_IJSB_SB_SB_EEEEENS2_23IndividualTileSchedulerEJEEEEEvNT_6ParamsE --------------------------
	.section	.nv.shared._ZN7cutlass13device_kernelINS_4fmha6kernel28FmhaKernelTmaWarpSpecializedINS1_10collective30FmhaMainloopTmaWarpSpecializedINS_6half_tEffN4cute5tupleIJNS7_1CILi128EEENS9_ILi64EEESB_EEENS8_IJiNS9_ILi1EEENS8_IJiiEEEEEESF_SF_NS4_13DefaultFusionEJEEENS4_15FmhaFwdEpilogueIS6_fNS8_IJSB_SB_SB_EEEEENS2_23IndividualTileSchedulerEJEEEEEvNT_6ParamsE,"aw",@nobits
	.sectionflags	@""
	.align	16
	.zero		1024


//--------------------- .nv.shared.reserved.0     --------------------------
	.section	.nv.shared.reserved.0,"aw",@nobits
	.weak		__nv_reservedSMEM_offset_0_alias
	.size		__nv_reservedSMEM_offset_0_alias, 0, 0
	.other		__nv_reservedSMEM_offset_0_alias,@"STO_CUDA_RESERVED_SHARED STV_DEFAULT"
__nv_reservedSMEM_offset_0_alias:
	.zero		0


//--------------------- .nv.global                --------------------------
	.section	.nv.global,"aw",@nobits
.nv.global:
	.type		_ZN39_INTERNAL_8bdcfa8d_4_k_cu_bd432b73_27804cute1_E,@object
	.size		_ZN39_INTERNAL_8bdcfa8d_4_k_cu_bd432b73_27804cute1_E,(_ZN39_INTERNAL_8bdcfa8d_4_k_cu_bd432b73_27804cuda3std3__45__cpo6cbeginE - _ZN39_INTERNAL_8bdcfa8d_4_k_cu_bd432b73_27804cute1_E)
_ZN39_INTERNAL_8bdcfa8d_4_k_cu_bd432b73_27804cute1_E:
	.zero		1
	.type		_ZN39_INTERNAL_8bdcfa8d_4_k_cu_bd432b73_27804cuda3std3__45__cpo6cbeginE,@object
	.size		_ZN39_INTERNAL_8bdcfa8d_4_k_cu_bd432b73_27804cuda3std3__45__cpo6cbeginE,(_ZN39_INTERNAL_8bdcfa8d_4_k_cu_bd432b73_27804cuda3std3__48in_placeE - _ZN39_INTERNAL_8bdcfa8d_4_k_cu_bd432b73_27804cuda3std3__45__cpo6cbeginE)
_ZN39_INTERNAL_8bdcfa8d_4_k_cu_bd432b73_27804cuda3std3__45__cpo6cbeginE:
	.zero		1
	.type		_ZN39_INTERNAL_8bdcfa8d_4_k_cu_bd432b73_27804cuda3std3__48in_placeE,@object
	.size		_ZN39_INTERNAL_8bdcfa8d_4_k_cu_bd432b73_27804cuda3std3__48in_placeE,(_ZN39_INTERNAL_8bdcfa8d_4_k_cu_bd432b73_27804cuda3std6ranges3__45__cpo9iter_moveE - _ZN39_INTERNAL_8bdcfa8d_4_k_cu_bd432b73_27804cuda3std3__48in_placeE)
_ZN39_INTERNAL_8bdcfa8d_4_k_cu_bd432b73_27804cuda3std3__48in_placeE:
	.zero		1
	.type		_ZN39_INTERNAL_8bdcfa8d_4_k_cu_bd432b73_27804cuda3std6ranges3__45__cpo9iter_moveE,@object
	.size		_ZN39_INTERNAL_8bdcfa8d_4_k_cu_bd432b73_27804cuda3std6ranges3__45__cpo9iter_moveE,(_ZN39_INTERNAL_8bdcfa8d_4_k_cu_bd432b73_27804cuda3std3__45__cpo5beginE - _ZN39_INTERNAL_8bdcfa8d_4_k_cu_bd432b73_27804cuda3std6ranges3__45__cpo9iter_moveE)
_ZN39_INTERNAL_8bdcfa8d_4_k_cu_bd432b73_27804cuda3std6ranges3__45__cpo9iter_moveE:
	.zero		1
	.type		_ZN39_INTERNAL_8bdcfa8d_4_k_cu_bd432b73_27804cuda3std3__45__cpo5beginE,@object
	.size		_ZN39_INTERNAL_8bdcfa8d_4_k_cu_bd432b73_27804cuda3std3__45__cpo5beginE,(_ZN39_INTERNAL_8bdcfa8d_4_k_cu_bd432b73_27804cuda3std3__441_GLOBAL__N__8bdcfa8d_4_k_cu_bd432b73_27806ignoreE - _ZN39_INTERNAL_8bdcfa8d_4_k_cu_bd432b73_27804cuda3std3__45__cpo5beginE)
_ZN39_INTERNAL_8bdcfa8d_4_k_cu_bd432b73_27804cuda3std3__45__cpo5beginE:
	.zero		1
	.type		_ZN39_INTERNAL_8bdcfa8d_4_k_cu_bd432b73_27804cuda3std3__441_GLOBAL__N__8bdcfa8d_4_k_cu_bd432b73_27806ignoreE,@object
	.size		_ZN39_INTERNAL_8bdcfa8d_4_k_cu_bd432b73_27804cuda3std3__441_GLOBAL__N__8bdcfa8d_4_k_cu_bd432b73_27806ignoreE,(_ZN39_INTERNAL_8bdcfa8d_4_k_cu_bd432b73_27804cute7productE - _ZN39_INTERNAL_8bdcfa8d_4_k_cu_bd432b73_27804cuda3std3__441_GLOBAL__N__8bdcfa8d_4_k_cu_bd432b73_27806ignoreE)
_ZN39_INTERNAL_8bdcfa8d_4_k_cu_bd432b73_27804cuda3std3__441_GLOBAL__N__8bdcfa8d_4_k_cu_bd432b73_27806ignoreE:
	.zero		1
	.type		_ZN39_INTERNAL_8bdcfa8d_4_k_cu_bd432b73_27804cute7productE,@object
	.size		_ZN39_INTERNAL_8bdcfa8d_4_k_cu_bd432b73_27804cute7productE,(_ZN39_INTERNAL_8bdcfa8d_4_k_cu_bd432b73_27804cuda3std3__45__cpo3endE - _ZN39_INTERNAL_8bdcfa8d_4_k_cu_bd432b73_27804cute7productE)
_ZN39_INTERNAL_8bdcfa8d_4_k_cu_bd432b73_27804cute7productE:
	.zero		1
	.type		_ZN39_INTERNAL_8bdcfa8d_4_k_cu_bd432b73_27804cuda3std3__45__cpo3endE,@object
	.size		_ZN39_INTERNAL_8bdcfa8d_4_k_cu_bd432b73_27804cuda3std3__45__cpo3endE,(_ZN39_INTERNAL_8bdcfa8d_4_k_cu_bd432b73_27804cuda3std3__419piecewise_constructE - _ZN39_INTERNAL_8bdcfa8d_4_k_cu_bd432b73_27804cuda3std3__45__cpo3endE)
_ZN39_INTERNAL_8bdcfa8d_4_k_cu_bd432b73_27804cuda3std3__45__cpo3endE:
	.zero		1
	.type		_ZN39_INTERNAL_8bdcfa8d_4_k_cu_bd432b73_27804cuda3std3__419piecewise_constructE,@object
	.size		_ZN39_INTERNAL_8bdcfa8d_4_k_cu_bd432b73_27804cuda3std3__419piecewise_constructE,(_ZN39_INTERNAL_8bdcfa8d_4_k_cu_bd432b73_27804cuda3std3__45__cpo4cendE - _ZN39_INTERNAL_8bdcfa8d_4_k_cu_bd432b73_27804cuda3std3__419piecewise_constructE)
_ZN39_INTERNAL_8bdcfa8d_4_k_cu_bd432b73_27804cuda3std3__419piecewise_constructE:
	.zero		1
	.type		_ZN39_INTERNAL_8bdcfa8d_4_k_cu_bd432b73_27804cuda3std3__45__cpo4cendE,@object
	.size		_ZN39_INTERNAL_8bdcfa8d_4_k_cu_bd432b73_27804cuda3std3__45__cpo4cendE,(_ZN39_INTERNAL_8bdcfa8d_4_k_cu_bd432b73_27804cuda3std6ranges3__45__cpo4swapE - _ZN39_INTERNAL_8bdcfa8d_4_k_cu_bd432b73_27804cuda3std3__45__cpo4cendE)
_ZN39_INTERNAL_8bdcfa8d_4_k_cu_bd432b73_27804cuda3std3__45__cpo4cendE:
	.zero		1
	.type		_ZN39_INTERNAL_8bdcfa8d_4_k_cu_bd432b73_27804cuda3std6ranges3__45__cpo4swapE,@object
	.size		_ZN39_INTERNAL_8bdcfa8d_4_k_cu_bd432b73_27804cuda3std6ranges3__45__cpo4swapE,(.L_8 - _ZN39_INTERNAL_8bdcfa8d_4_k_cu_bd432b73_27804cuda3std6ranges3__45__cpo4swapE)
_ZN39_INTERNAL_8bdcfa8d_4_k_cu_bd432b73_27804cuda3std6ranges3__45__cpo4swapE:
	.zero		1
.L_8:


//--------------------- .nv.constant0._ZN7cutlass13device_kernelINS_4fmha6kernel28FmhaKernelTmaWarpSpecializedINS1_10collective30FmhaMainloopTmaWarpSpecializedINS_6half_tEffN4cute5tupleIJNS7_1CILi128EEENS9_ILi64EEESB_EEENS8_IJiNS9_ILi1EEENS8_IJiiEEEEEESF_SF_NS4_13DefaultFusionEJEEENS4_15FmhaFwdEpilogueIS6_fNS8_IJSB_SB_SB_EEEEENS2_23IndividualTileSchedulerEJEEEEEvNT_6ParamsE --------------------------
	.section	.nv.constant0._ZN7cutlass13device_kernelINS_4fmha6kernel28FmhaKernelTmaWarpSpecializedINS1_10collective30FmhaMainloopTmaWarpSpecializedINS_6half_tEffN4cute5tupleIJNS7_1CILi128EEENS9_ILi64EEESB_EEENS8_IJiNS9_ILi1EEENS8_IJiiEEEEEESF_SF_NS4_13DefaultFusionEJEEENS4_15FmhaFwdEpilogueIS6_fNS8_IJSB_SB_SB_EEEEENS2_23IndividualTileSchedulerEJEEEEEvNT_6ParamsE,"a",@progbits
	.sectionflags	@""
	.align	4
.nv.constant0._ZN7cutlass13device_kernelINS_4fmha6kernel28FmhaKernelTmaWarpSpecializedINS1_10collective30FmhaMainloopTmaWarpSpecializedINS_6half_tEffN4cute5tupleIJNS7_1CILi128EEENS9_ILi64EEESB_EEENS8_IJiNS9_ILi1EEENS8_IJiiEEEEEESF_SF_NS4_13DefaultFusionEJEEENS4_15FmhaFwdEpilogueIS6_fNS8_IJSB_SB_SB_EEEEENS2_23IndividualTileSchedulerEJEEEEEvNT_6ParamsE:
	.zero		2688


//--------------------- SYMBOLS --------------------------

	.type		.nv.reservedSmem.offset0,@object
	.size		.nv.reservedSmem.offset0,0x4
	.type		__assertfail,@function
